//
// Generated by NVIDIA NVVM Compiler
//
// Compiler Build ID: CL-36424714
// Cuda compilation tools, release 13.0, V13.0.88
// Based on NVVM 20.0.0
//

.version 9.0
.target sm_100
.address_size 64

	// .globl	elementwise_add
// _ZZ15softmax_forwardE10max_shared has been demoted
// _ZZ15softmax_forwardE10sum_shared has been demoted
// _ZZ17layernorm_forwardE11mean_shared has been demoted
// _ZZ17layernorm_forwardE10var_shared has been demoted
.extern .shared .align 16 .b8 sdata[];

.visible .entry elementwise_add(
	.param .u64 .ptr .align 1 elementwise_add_param_0,
	.param .u64 .ptr .align 1 elementwise_add_param_1,
	.param .u64 .ptr .align 1 elementwise_add_param_2,
	.param .u32 elementwise_add_param_3
)
{
	.reg .pred 	%p<2>;
	.reg .b32 	%r<6>;
	.reg .b32 	%f<4>;
	.reg .b64 	%rd<11>;

	ld.param.u64 	%rd1, [elementwise_add_param_0];
	ld.param.u64 	%rd2, [elementwise_add_param_1];
	ld.param.u64 	%rd3, [elementwise_add_param_2];
	ld.param.u32 	%r2, [elementwise_add_param_3];
	mov.u32 	%r3, %ctaid.x;
	mov.u32 	%r4, %ntid.x;
	mov.u32 	%r5, %tid.x;
	mad.lo.s32 	%r1, %r3, %r4, %r5;
	setp.ge.s32 	%p1, %r1, %r2;
	@%p1 bra 	$L__BB0_2;
	cvta.to.global.u64 	%rd4, %rd1;
	cvta.to.global.u64 	%rd5, %rd2;
	cvta.to.global.u64 	%rd6, %rd3;
	mul.wide.s32 	%rd7, %r1, 4;
	add.s64 	%rd8, %rd4, %rd7;
	ld.global.f32 	%f1, [%rd8];
	add.s64 	%rd9, %rd5, %rd7;
	ld.global.f32 	%f2, [%rd9];
	add.f32 	%f3, %f1, %f2;
	add.s64 	%rd10, %rd6, %rd7;
	st.global.f32 	[%rd10], %f3;
$L__BB0_2:
	ret;

}
	// .globl	elementwise_mul
.visible .entry elementwise_mul(
	.param .u64 .ptr .align 1 elementwise_mul_param_0,
	.param .u64 .ptr .align 1 elementwise_mul_param_1,
	.param .u64 .ptr .align 1 elementwise_mul_param_2,
	.param .u32 elementwise_mul_param_3
)
{
	.reg .pred 	%p<2>;
	.reg .b32 	%r<6>;
	.reg .b32 	%f<4>;
	.reg .b64 	%rd<11>;

	ld.param.u64 	%rd1, [elementwise_mul_param_0];
	ld.param.u64 	%rd2, [elementwise_mul_param_1];
	ld.param.u64 	%rd3, [elementwise_mul_param_2];
	ld.param.u32 	%r2, [elementwise_mul_param_3];
	mov.u32 	%r3, %ctaid.x;
	mov.u32 	%r4, %ntid.x;
	mov.u32 	%r5, %tid.x;
	mad.lo.s32 	%r1, %r3, %r4, %r5;
	setp.ge.s32 	%p1, %r1, %r2;
	@%p1 bra 	$L__BB1_2;
	cvta.to.global.u64 	%rd4, %rd1;
	cvta.to.global.u64 	%rd5, %rd2;
	cvta.to.global.u64 	%rd6, %rd3;
	mul.wide.s32 	%rd7, %r1, 4;
	add.s64 	%rd8, %rd4, %rd7;
	ld.global.f32 	%f1, [%rd8];
	add.s64 	%rd9, %rd5, %rd7;
	ld.global.f32 	%f2, [%rd9];
	mul.f32 	%f3, %f1, %f2;
	add.s64 	%rd10, %rd6, %rd7;
	st.global.f32 	[%rd10], %f3;
$L__BB1_2:
	ret;

}
	// .globl	elementwise_sub
.visible .entry elementwise_sub(
	.param .u64 .ptr .align 1 elementwise_sub_param_0,
	.param .u64 .ptr .align 1 elementwise_sub_param_1,
	.param .u64 .ptr .align 1 elementwise_sub_param_2,
	.param .u32 elementwise_sub_param_3
)
{
	.reg .pred 	%p<2>;
	.reg .b32 	%r<6>;
	.reg .b32 	%f<4>;
	.reg .b64 	%rd<11>;

	ld.param.u64 	%rd1, [elementwise_sub_param_0];
	ld.param.u64 	%rd2, [elementwise_sub_param_1];
	ld.param.u64 	%rd3, [elementwise_sub_param_2];
	ld.param.u32 	%r2, [elementwise_sub_param_3];
	mov.u32 	%r3, %ctaid.x;
	mov.u32 	%r4, %ntid.x;
	mov.u32 	%r5, %tid.x;
	mad.lo.s32 	%r1, %r3, %r4, %r5;
	setp.ge.s32 	%p1, %r1, %r2;
	@%p1 bra 	$L__BB2_2;
	cvta.to.global.u64 	%rd4, %rd1;
	cvta.to.global.u64 	%rd5, %rd2;
	cvta.to.global.u64 	%rd6, %rd3;
	mul.wide.s32 	%rd7, %r1, 4;
	add.s64 	%rd8, %rd4, %rd7;
	ld.global.f32 	%f1, [%rd8];
	add.s64 	%rd9, %rd5, %rd7;
	ld.global.f32 	%f2, [%rd9];
	sub.f32 	%f3, %f1, %f2;
	add.s64 	%rd10, %rd6, %rd7;
	st.global.f32 	[%rd10], %f3;
$L__BB2_2:
	ret;

}
	// .globl	elementwise_div
.visible .entry elementwise_div(
	.param .u64 .ptr .align 1 elementwise_div_param_0,
	.param .u64 .ptr .align 1 elementwise_div_param_1,
	.param .u64 .ptr .align 1 elementwise_div_param_2,
	.param .u32 elementwise_div_param_3
)
{
	.reg .pred 	%p<2>;
	.reg .b32 	%r<6>;
	.reg .b32 	%f<4>;
	.reg .b64 	%rd<11>;

	ld.param.u64 	%rd1, [elementwise_div_param_0];
	ld.param.u64 	%rd2, [elementwise_div_param_1];
	ld.param.u64 	%rd3, [elementwise_div_param_2];
	ld.param.u32 	%r2, [elementwise_div_param_3];
	mov.u32 	%r3, %ctaid.x;
	mov.u32 	%r4, %ntid.x;
	mov.u32 	%r5, %tid.x;
	mad.lo.s32 	%r1, %r3, %r4, %r5;
	setp.ge.s32 	%p1, %r1, %r2;
	@%p1 bra 	$L__BB3_2;
	cvta.to.global.u64 	%rd4, %rd1;
	cvta.to.global.u64 	%rd5, %rd2;
	cvta.to.global.u64 	%rd6, %rd3;
	mul.wide.s32 	%rd7, %r1, 4;
	add.s64 	%rd8, %rd4, %rd7;
	ld.global.f32 	%f1, [%rd8];
	add.s64 	%rd9, %rd5, %rd7;
	ld.global.f32 	%f2, [%rd9];
	div.rn.f32 	%f3, %f1, %f2;
	add.s64 	%rd10, %rd6, %rd7;
	st.global.f32 	[%rd10], %f3;
$L__BB3_2:
	ret;

}
	// .globl	relu_forward
.visible .entry relu_forward(
	.param .u64 .ptr .align 1 relu_forward_param_0,
	.param .u64 .ptr .align 1 relu_forward_param_1,
	.param .u32 relu_forward_param_2
)
{
	.reg .pred 	%p<2>;
	.reg .b32 	%r<6>;
	.reg .b32 	%f<3>;
	.reg .b64 	%rd<8>;

	ld.param.u64 	%rd1, [relu_forward_param_0];
	ld.param.u64 	%rd2, [relu_forward_param_1];
	ld.param.u32 	%r2, [relu_forward_param_2];
	mov.u32 	%r3, %ctaid.x;
	mov.u32 	%r4, %ntid.x;
	mov.u32 	%r5, %tid.x;
	mad.lo.s32 	%r1, %r3, %r4, %r5;
	setp.ge.s32 	%p1, %r1, %r2;
	@%p1 bra 	$L__BB4_2;
	cvta.to.global.u64 	%rd3, %rd1;
	cvta.to.global.u64 	%rd4, %rd2;
	mul.wide.s32 	%rd5, %r1, 4;
	add.s64 	%rd6, %rd3, %rd5;
	ld.global.f32 	%f1, [%rd6];
	max.f32 	%f2, %f1, 0f00000000;
	add.s64 	%rd7, %rd4, %rd5;
	st.global.f32 	[%rd7], %f2;
$L__BB4_2:
	ret;

}
	// .globl	relu_backward
.visible .entry relu_backward(
	.param .u64 .ptr .align 1 relu_backward_param_0,
	.param .u64 .ptr .align 1 relu_backward_param_1,
	.param .u64 .ptr .align 1 relu_backward_param_2,
	.param .u32 relu_backward_param_3
)
{
	.reg .pred 	%p<3>;
	.reg .b32 	%r<6>;
	.reg .b32 	%f<6>;
	.reg .b64 	%rd<13>;

	ld.param.u64 	%rd1, [relu_backward_param_0];
	ld.param.u64 	%rd2, [relu_backward_param_1];
	ld.param.u64 	%rd3, [relu_backward_param_2];
	ld.param.u32 	%r2, [relu_backward_param_3];
	mov.u32 	%r3, %ctaid.x;
	mov.u32 	%r4, %ntid.x;
	mov.u32 	%r5, %tid.x;
	mad.lo.s32 	%r1, %r3, %r4, %r5;
	setp.ge.s32 	%p1, %r1, %r2;
	@%p1 bra 	$L__BB5_4;
	cvta.to.global.u64 	%rd4, %rd2;
	mul.wide.s32 	%rd5, %r1, 4;
	add.s64 	%rd6, %rd4, %rd5;
	ld.global.f32 	%f4, [%rd6];
	setp.leu.f32 	%p2, %f4, 0f00000000;
	mov.f32 	%f5, 0f00000000;
	@%p2 bra 	$L__BB5_3;
	cvta.to.global.u64 	%rd7, %rd1;
	add.s64 	%rd9, %rd7, %rd5;
	ld.global.f32 	%f5, [%rd9];
$L__BB5_3:
	cvta.to.global.u64 	%rd10, %rd3;
	add.s64 	%rd12, %rd10, %rd5;
	st.global.f32 	[%rd12], %f5;
$L__BB5_4:
	ret;

}
	// .globl	sigmoid_forward
.visible .entry sigmoid_forward(
	.param .u64 .ptr .align 1 sigmoid_forward_param_0,
	.param .u64 .ptr .align 1 sigmoid_forward_param_1,
	.param .u32 sigmoid_forward_param_2
)
{
	.reg .pred 	%p<2>;
	.reg .b32 	%r<8>;
	.reg .b32 	%f<15>;
	.reg .b64 	%rd<8>;

	ld.param.u64 	%rd1, [sigmoid_forward_param_0];
	ld.param.u64 	%rd2, [sigmoid_forward_param_1];
	ld.param.u32 	%r2, [sigmoid_forward_param_2];
	mov.u32 	%r3, %ctaid.x;
	mov.u32 	%r4, %ntid.x;
	mov.u32 	%r5, %tid.x;
	mad.lo.s32 	%r1, %r3, %r4, %r5;
	setp.ge.s32 	%p1, %r1, %r2;
	@%p1 bra 	$L__BB6_2;
	cvta.to.global.u64 	%rd3, %rd1;
	cvta.to.global.u64 	%rd4, %rd2;
	mul.wide.s32 	%rd5, %r1, 4;
	add.s64 	%rd6, %rd3, %rd5;
	ld.global.f32 	%f1, [%rd6];
	fma.rn.f32 	%f2, %f1, 0fBBBB989D, 0f3F000000;
	cvt.sat.f32.f32 	%f3, %f2;
	mov.f32 	%f4, 0f4B400001;
	mov.f32 	%f5, 0f437C0000;
	fma.rm.f32 	%f6, %f3, %f5, %f4;
	add.f32 	%f7, %f6, 0fCB40007F;
	neg.f32 	%f8, %f7;
	fma.rn.f32 	%f9, %f1, 0fBFB8AA3B, %f8;
	fma.rn.f32 	%f10, %f1, 0fB2A57060, %f9;
	mov.b32 	%r6, %f6;
	shl.b32 	%r7, %r6, 23;
	mov.b32 	%f11, %r7;
	ex2.approx.ftz.f32 	%f12, %f10;
	fma.rn.f32 	%f13, %f12, %f11, 0f3F800000;
	rcp.rn.f32 	%f14, %f13;
	add.s64 	%rd7, %rd4, %rd5;
	st.global.f32 	[%rd7], %f14;
$L__BB6_2:
	ret;

}
	// .globl	gelu_forward
.visible .entry gelu_forward(
	.param .u64 .ptr .align 1 gelu_forward_param_0,
	.param .u64 .ptr .align 1 gelu_forward_param_1,
	.param .u32 gelu_forward_param_2
)
{
	.reg .pred 	%p<4>;
	.reg .b32 	%r<6>;
	.reg .b32 	%f<24>;
	.reg .b64 	%rd<8>;

	ld.param.u64 	%rd1, [gelu_forward_param_0];
	ld.param.u64 	%rd2, [gelu_forward_param_1];
	ld.param.u32 	%r2, [gelu_forward_param_2];
	mov.u32 	%r3, %ctaid.x;
	mov.u32 	%r4, %ntid.x;
	mov.u32 	%r5, %tid.x;
	mad.lo.s32 	%r1, %r3, %r4, %r5;
	setp.ge.s32 	%p1, %r1, %r2;
	@%p1 bra 	$L__BB7_2;
	cvta.to.global.u64 	%rd3, %rd1;
	cvta.to.global.u64 	%rd4, %rd2;
	mul.wide.s32 	%rd5, %r1, 4;
	add.s64 	%rd6, %rd3, %rd5;
	ld.global.f32 	%f1, [%rd6];
	mul.f32 	%f2, %f1, 0f3D372713;
	mul.f32 	%f3, %f1, %f2;
	fma.rn.f32 	%f4, %f1, %f3, %f1;
	mul.f32 	%f5, %f4, 0f3F4C422A;
	abs.f32 	%f6, %f5;
	mul.f32 	%f7, %f6, 0f4038AA3B;
	ex2.approx.ftz.f32 	%f8, %f7;
	add.f32 	%f9, %f8, 0f3F800000;
	rcp.approx.ftz.f32 	%f10, %f9;
	fma.rn.f32 	%f11, %f10, 0fC0000000, 0f3F800000;
	setp.ge.f32 	%p2, %f6, 0f41102CB4;
	selp.f32 	%f12, 0f3F800000, %f11, %p2;
	copysign.f32 	%f13, %f5, %f12;
	mul.f32 	%f14, %f5, %f5;
	fma.rn.f32 	%f15, %f14, 0f3C80F082, 0fBD563CAE;
	fma.rn.f32 	%f16, %f15, %f14, 0f3E085941;
	fma.rn.f32 	%f17, %f16, %f14, 0fBEAAA9ED;
	fma.rn.f32 	%f18, %f17, %f14, 0f00000000;
	fma.rn.f32 	%f19, %f18, %f5, %f5;
	setp.ge.f32 	%p3, %f6, 0f3F19999A;
	selp.f32 	%f20, %f13, %f19, %p3;
	add.f32 	%f21, %f20, 0f3F800000;
	mul.f32 	%f22, %f21, 0f3F000000;
	mul.f32 	%f23, %f1, %f22;
	add.s64 	%rd7, %rd4, %rd5;
	st.global.f32 	[%rd7], %f23;
$L__BB7_2:
	ret;

}
	// .globl	exp_forward
.visible .entry exp_forward(
	.param .u64 .ptr .align 1 exp_forward_param_0,
	.param .u64 .ptr .align 1 exp_forward_param_1,
	.param .u32 exp_forward_param_2
)
{
	.reg .pred 	%p<2>;
	.reg .b32 	%r<8>;
	.reg .b32 	%f<14>;
	.reg .b64 	%rd<8>;

	ld.param.u64 	%rd1, [exp_forward_param_0];
	ld.param.u64 	%rd2, [exp_forward_param_1];
	ld.param.u32 	%r2, [exp_forward_param_2];
	mov.u32 	%r3, %ctaid.x;
	mov.u32 	%r4, %ntid.x;
	mov.u32 	%r5, %tid.x;
	mad.lo.s32 	%r1, %r3, %r4, %r5;
	setp.ge.s32 	%p1, %r1, %r2;
	@%p1 bra 	$L__BB8_2;
	cvta.to.global.u64 	%rd3, %rd1;
	cvta.to.global.u64 	%rd4, %rd2;
	mul.wide.s32 	%rd5, %r1, 4;
	add.s64 	%rd6, %rd3, %rd5;
	ld.global.f32 	%f1, [%rd6];
	fma.rn.f32 	%f2, %f1, 0f3BBB989D, 0f3F000000;
	cvt.sat.f32.f32 	%f3, %f2;
	mov.f32 	%f4, 0f4B400001;
	mov.f32 	%f5, 0f437C0000;
	fma.rm.f32 	%f6, %f3, %f5, %f4;
	add.f32 	%f7, %f6, 0fCB40007F;
	neg.f32 	%f8, %f7;
	fma.rn.f32 	%f9, %f1, 0f3FB8AA3B, %f8;
	fma.rn.f32 	%f10, %f1, 0f32A57060, %f9;
	mov.b32 	%r6, %f6;
	shl.b32 	%r7, %r6, 23;
	mov.b32 	%f11, %r7;
	ex2.approx.ftz.f32 	%f12, %f10;
	mul.f32 	%f13, %f12, %f11;
	add.s64 	%rd7, %rd4, %rd5;
	st.global.f32 	[%rd7], %f13;
$L__BB8_2:
	ret;

}
	// .globl	log_forward
.visible .entry log_forward(
	.param .u64 .ptr .align 1 log_forward_param_0,
	.param .u64 .ptr .align 1 log_forward_param_1,
	.param .u32 log_forward_param_2
)
{
	.reg .pred 	%p<5>;
	.reg .b32 	%r<10>;
	.reg .b32 	%f<23>;
	.reg .b64 	%rd<8>;

	ld.param.u64 	%rd1, [log_forward_param_0];
	ld.param.u64 	%rd2, [log_forward_param_1];
	ld.param.u32 	%r2, [log_forward_param_2];
	mov.u32 	%r3, %ctaid.x;
	mov.u32 	%r4, %ntid.x;
	mov.u32 	%r5, %tid.x;
	mad.lo.s32 	%r1, %r3, %r4, %r5;
	setp.ge.s32 	%p1, %r1, %r2;
	@%p1 bra 	$L__BB9_2;
	cvta.to.global.u64 	%rd3, %rd1;
	cvta.to.global.u64 	%rd4, %rd2;
	mul.wide.s32 	%rd5, %r1, 4;
	add.s64 	%rd6, %rd3, %rd5;
	ld.global.f32 	%f1, [%rd6];
	setp.lt.f32 	%p2, %f1, 0f00800000;
	mul.f32 	%f2, %f1, 0f4B000000;
	selp.f32 	%f3, %f2, %f1, %p2;
	selp.f32 	%f4, 0fC1B80000, 0f00000000, %p2;
	mov.b32 	%r6, %f3;
	add.s32 	%r7, %r6, -1059760811;
	and.b32  	%r8, %r7, -8388608;
	sub.s32 	%r9, %r6, %r8;
	mov.b32 	%f5, %r9;
	cvt.rn.f32.s32 	%f6, %r8;
	fma.rn.f32 	%f7, %f6, 0f34000000, %f4;
	add.f32 	%f8, %f5, 0fBF800000;
	fma.rn.f32 	%f9, %f8, 0fBE055027, 0f3E1039F6;
	fma.rn.f32 	%f10, %f9, %f8, 0fBDF8CDCC;
	fma.rn.f32 	%f11, %f10, %f8, 0f3E0F2955;
	fma.rn.f32 	%f12, %f11, %f8, 0fBE2AD8B9;
	fma.rn.f32 	%f13, %f12, %f8, 0f3E4CED0B;
	fma.rn.f32 	%f14, %f13, %f8, 0fBE7FFF22;
	fma.rn.f32 	%f15, %f14, %f8, 0f3EAAAA78;
	fma.rn.f32 	%f16, %f15, %f8, 0fBF000000;
	mul.f32 	%f17, %f8, %f16;
	fma.rn.f32 	%f18, %f17, %f8, %f8;
	fma.rn.f32 	%f19, %f7, 0f3F317218, %f18;
	setp.gt.u32 	%p3, %r6, 2139095039;
	fma.rn.f32 	%f20, %f3, 0f7F800000, 0f7F800000;
	selp.f32 	%f21, %f20, %f19, %p3;
	setp.eq.f32 	%p4, %f3, 0f00000000;
	selp.f32 	%f22, 0fFF800000, %f21, %p4;
	add.s64 	%rd7, %rd4, %rd5;
	st.global.f32 	[%rd7], %f22;
$L__BB9_2:
	ret;

}
	// .globl	powf_forward
.visible .entry powf_forward(
	.param .u64 .ptr .align 1 powf_forward_param_0,
	.param .u64 .ptr .align 1 powf_forward_param_1,
	.param .f32 powf_forward_param_2,
	.param .u32 powf_forward_param_3
)
{
	.reg .pred 	%p<23>;
	.reg .b32 	%r<20>;
	.reg .b32 	%f<77>;
	.reg .b64 	%rd<9>;

	ld.param.u64 	%rd1, [powf_forward_param_0];
	ld.param.u64 	%rd2, [powf_forward_param_1];
	ld.param.f32 	%f10, [powf_forward_param_2];
	ld.param.u32 	%r2, [powf_forward_param_3];
	mov.u32 	%r3, %ctaid.x;
	mov.u32 	%r4, %ntid.x;
	mov.u32 	%r5, %tid.x;
	mad.lo.s32 	%r1, %r3, %r4, %r5;
	setp.ge.s32 	%p1, %r1, %r2;
	mov.f32 	%f76, 0f3F800000;
	@%p1 bra 	$L__BB10_10;
	cvta.to.global.u64 	%rd3, %rd1;
	mul.wide.s32 	%rd4, %r1, 4;
	add.s64 	%rd5, %rd3, %rd4;
	ld.global.f32 	%f1, [%rd5];
	mul.f32 	%f12, %f10, 0f3F000000;
	cvt.rzi.f32.f32 	%f13, %f12;
	add.f32 	%f14, %f13, %f13;
	sub.f32 	%f15, %f10, %f14;
	abs.f32 	%f2, %f15;
	abs.f32 	%f3, %f1;
	setp.lt.f32 	%p2, %f3, 0f00800000;
	mul.f32 	%f16, %f3, 0f4B800000;
	selp.f32 	%f17, %f16, %f3, %p2;
	selp.f32 	%f18, 0fC1C00000, 0f00000000, %p2;
	mov.b32 	%r6, %f17;
	add.s32 	%r7, %r6, -1060439283;
	and.b32  	%r8, %r7, -8388608;
	sub.s32 	%r9, %r6, %r8;
	mov.b32 	%f19, %r9;
	cvt.rn.f32.s32 	%f20, %r8;
	fma.rn.f32 	%f21, %f20, 0f34000000, %f18;
	add.f32 	%f22, %f19, 0fBF800000;
	add.f32 	%f23, %f19, 0f3F800000;
	rcp.approx.ftz.f32 	%f24, %f23;
	add.f32 	%f25, %f22, %f22;
	mul.f32 	%f26, %f25, %f24;
	mul.f32 	%f27, %f26, %f26;
	sub.f32 	%f28, %f22, %f26;
	add.f32 	%f29, %f28, %f28;
	neg.f32 	%f30, %f26;
	fma.rn.f32 	%f31, %f30, %f22, %f29;
	mul.rn.f32 	%f32, %f24, %f31;
	fma.rn.f32 	%f33, %f27, 0f3A2C32E4, 0f3B52E7DB;
	fma.rn.f32 	%f34, %f33, %f27, 0f3C93BB73;
	fma.rn.f32 	%f35, %f34, %f27, 0f3DF6384F;
	mul.rn.f32 	%f36, %f35, %f27;
	fma.rn.f32 	%f37, %f26, 0f3FB8AA3B, %f21;
	sub.f32 	%f38, %f21, %f37;
	fma.rn.f32 	%f39, %f26, 0f3FB8AA3B, %f38;
	fma.rn.f32 	%f40, %f32, 0f3FB8AA3B, %f39;
	fma.rn.f32 	%f41, %f26, 0f32A55E34, %f40;
	mul.f32 	%f42, %f36, 0f40400000;
	fma.rn.f32 	%f43, %f42, %f32, %f41;
	fma.rn.f32 	%f44, %f36, %f26, %f43;
	add.rn.f32 	%f45, %f37, %f44;
	neg.f32 	%f46, %f37;
	add.rn.f32 	%f47, %f45, %f46;
	neg.f32 	%f48, %f47;
	add.rn.f32 	%f49, %f44, %f48;
	mul.rn.f32 	%f50, %f45, %f10;
	neg.f32 	%f51, %f50;
	fma.rn.f32 	%f52, %f45, %f10, %f51;
	fma.rn.f32 	%f53, %f49, %f10, %f52;
	cvt.rni.f32.f32 	%f54, %f50;
	sub.f32 	%f55, %f50, %f54;
	add.f32 	%f56, %f55, %f53;
	fma.rn.f32 	%f57, %f56, 0f391FCB8E, 0f3AAF85ED;
	fma.rn.f32 	%f58, %f57, %f56, 0f3C1D9856;
	fma.rn.f32 	%f59, %f58, %f56, 0f3D6357BB;
	fma.rn.f32 	%f60, %f59, %f56, 0f3E75FDEC;
	fma.rn.f32 	%f61, %f60, %f56, 0f3F317218;
	fma.rn.f32 	%f62, %f61, %f56, 0f3F800000;
	cvt.rzi.s32.f32 	%r10, %f54;
	setp.gt.f32 	%p3, %f54, 0f00000000;
	selp.b32 	%r11, 0, -2097152000, %p3;
	add.s32 	%r12, %r11, 2130706432;
	mov.b32 	%f63, %r12;
	mul.f32 	%f64, %f62, %f63;
	shl.b32 	%r13, %r10, 23;
	sub.s32 	%r14, %r13, %r11;
	mov.b32 	%f65, %r14;
	mul.f32 	%f66, %f64, %f65;
	abs.f32 	%f67, %f50;
	setp.gt.f32 	%p4, %f67, 0f43180000;
	setp.lt.f32 	%p5, %f50, 0f00000000;
	selp.f32 	%f68, 0f00000000, 0f7F800000, %p5;
	selp.f32 	%f4, %f68, %f66, %p4;
	setp.eq.f32 	%p6, %f1, 0f3F800000;
	setp.eq.f32 	%p7, %f10, 0f00000000;
	or.pred  	%p8, %p7, %p6;
	@%p8 bra 	$L__BB10_9;
	setp.num.f32 	%p9, %f3, %f3;
	abs.f32 	%f69, %f10;
	setp.num.f32 	%p10, %f69, %f69;
	and.pred  	%p11, %p9, %p10;
	@%p11 bra 	$L__BB10_4;
	add.rn.f32 	%f76, %f1, %f10;
	bra.uni 	$L__BB10_9;
$L__BB10_4:
	setp.neu.f32 	%p12, %f1, 0f00000000;
	setp.neu.f32 	%p13, %f3, 0f7F800000;
	and.pred  	%p14, %p12, %p13;
	@%p14 bra 	$L__BB10_6;
	setp.neu.f32 	%p21, %f2, 0f3F800000;
	add.f32 	%f74, %f1, %f1;
	mov.b32 	%r15, %f74;
	setp.lt.f32 	%p22, %f10, 0f00000000;
	xor.b32  	%r16, %r15, 2139095040;
	selp.b32 	%r17, %r16, %r15, %p22;
	and.b32  	%r18, %r17, 2147483647;
	selp.b32 	%r19, %r18, %r17, %p21;
	mov.b32 	%f76, %r19;
	bra.uni 	$L__BB10_9;
$L__BB10_6:
	setp.eq.f32 	%p15, %f1, 0fBF800000;
	setp.eq.f32 	%p16, %f69, 0f7F800000;
	and.pred  	%p17, %p15, %p16;
	@%p17 bra 	$L__BB10_9;
	setp.geu.f32 	%p18, %f1, 0f00000000;
	mov.f32 	%f76, %f4;
	@%p18 bra 	$L__BB10_9;
	setp.neu.f32 	%p19, %f2, 0f3F800000;
	neg.f32 	%f71, %f4;
	selp.f32 	%f72, %f4, %f71, %p19;
	cvt.rmi.f32.f32 	%f73, %f10;
	setp.neu.f32 	%p20, %f10, %f73;
	selp.f32 	%f76, 0f7FFFFFFF, %f72, %p20;
$L__BB10_9:
	cvta.to.global.u64 	%rd6, %rd2;
	add.s64 	%rd8, %rd6, %rd4;
	st.global.f32 	[%rd8], %f76;
$L__BB10_10:
	ret;

}
	// .globl	sum_reduce
.visible .entry sum_reduce(
	.param .u64 .ptr .align 1 sum_reduce_param_0,
	.param .u64 .ptr .align 1 sum_reduce_param_1,
	.param .u32 sum_reduce_param_2,
	.param .u32 sum_reduce_param_3
)
{
	.reg .pred 	%p<8>;
	.reg .b32 	%r<20>;
	.reg .b32 	%f<13>;
	.reg .b64 	%rd<9>;

	ld.param.u64 	%rd2, [sum_reduce_param_0];
	ld.param.u64 	%rd3, [sum_reduce_param_1];
	ld.param.u32 	%r12, [sum_reduce_param_2];
	ld.param.u32 	%r11, [sum_reduce_param_3];
	mov.u32 	%r1, %ctaid.x;
	mov.u32 	%r2, %tid.x;
	setp.ge.s32 	%p1, %r1, %r12;
	@%p1 bra 	$L__BB11_10;
	setp.ge.s32 	%p2, %r2, %r11;
	mov.f32 	%f12, 0f00000000;
	@%p2 bra 	$L__BB11_4;
	mul.lo.s32 	%r3, %r11, %r1;
	mov.u32 	%r4, %ntid.x;
	cvta.to.global.u64 	%rd1, %rd2;
	mov.f32 	%f12, 0f00000000;
	mov.u32 	%r18, %r2;
$L__BB11_3:
	add.s32 	%r13, %r18, %r3;
	mul.wide.s32 	%rd4, %r13, 4;
	add.s64 	%rd5, %rd1, %rd4;
	ld.global.f32 	%f6, [%rd5];
	add.f32 	%f12, %f12, %f6;
	add.s32 	%r18, %r18, %r4;
	setp.lt.s32 	%p3, %r18, %r11;
	@%p3 bra 	$L__BB11_3;
$L__BB11_4:
	shl.b32 	%r14, %r2, 2;
	mov.u32 	%r15, sdata;
	add.s32 	%r7, %r15, %r14;
	st.shared.f32 	[%r7], %f12;
	bar.sync 	0;
	mov.u32 	%r19, %ntid.x;
	setp.lt.u32 	%p4, %r19, 2;
	@%p4 bra 	$L__BB11_8;
$L__BB11_5:
	shr.u32 	%r10, %r19, 1;
	setp.ge.u32 	%p5, %r2, %r10;
	@%p5 bra 	$L__BB11_7;
	shl.b32 	%r16, %r10, 2;
	add.s32 	%r17, %r7, %r16;
	ld.shared.f32 	%f7, [%r17];
	ld.shared.f32 	%f8, [%r7];
	add.f32 	%f9, %f7, %f8;
	st.shared.f32 	[%r7], %f9;
$L__BB11_7:
	bar.sync 	0;
	setp.gt.u32 	%p6, %r19, 3;
	mov.u32 	%r19, %r10;
	@%p6 bra 	$L__BB11_5;
$L__BB11_8:
	setp.ne.s32 	%p7, %r2, 0;
	@%p7 bra 	$L__BB11_10;
	ld.shared.f32 	%f10, [sdata];
	cvta.to.global.u64 	%rd6, %rd3;
	mul.wide.u32 	%rd7, %r1, 4;
	add.s64 	%rd8, %rd6, %rd7;
	st.global.f32 	[%rd8], %f10;
$L__BB11_10:
	ret;

}
	// .globl	softmax_forward
.visible .entry softmax_forward(
	.param .u64 .ptr .align 1 softmax_forward_param_0,
	.param .u64 .ptr .align 1 softmax_forward_param_1,
	.param .u32 softmax_forward_param_2,
	.param .u32 softmax_forward_param_3
)
{
	.reg .pred 	%p<14>;
	.reg .b32 	%r<35>;
	.reg .b32 	%f<40>;
	.reg .b64 	%rd<15>;
	// demoted variable
	.shared .align 4 .b8 _ZZ15softmax_forwardE10max_shared[1024];
	// demoted variable
	.shared .align 4 .b8 _ZZ15softmax_forwardE10sum_shared[1024];
	ld.param.u64 	%rd3, [softmax_forward_param_0];
	ld.param.u64 	%rd4, [softmax_forward_param_1];
	ld.param.u32 	%r18, [softmax_forward_param_2];
	ld.param.u32 	%r17, [softmax_forward_param_3];
	mov.u32 	%r1, %ctaid.x;
	mov.u32 	%r34, %tid.x;
	setp.ge.s32 	%p1, %r1, %r18;
	@%p1 bra 	$L__BB12_19;
	cvta.to.global.u64 	%rd5, %rd4;
	cvta.to.global.u64 	%rd6, %rd3;
	mul.lo.s32 	%r19, %r17, %r1;
	mul.wide.s32 	%rd7, %r19, 4;
	add.s64 	%rd1, %rd6, %rd7;
	add.s64 	%rd2, %rd5, %rd7;
	setp.ge.s32 	%p2, %r34, %r17;
	mov.f32 	%f37, 0fFF800000;
	@%p2 bra 	$L__BB12_4;
	mov.f32 	%f37, 0fFF800000;
	mov.u32 	%r3, %ntid.x;
	mov.u32 	%r30, %r34;
$L__BB12_3:
	mul.wide.s32 	%rd8, %r30, 4;
	add.s64 	%rd9, %rd1, %rd8;
	ld.global.f32 	%f11, [%rd9];
	max.f32 	%f37, %f37, %f11;
	add.s32 	%r30, %r30, %r3;
	setp.lt.s32 	%p3, %r30, %r17;
	@%p3 bra 	$L__BB12_3;
$L__BB12_4:
	shl.b32 	%r20, %r34, 2;
	mov.u32 	%r21, _ZZ15softmax_forwardE10max_shared;
	add.s32 	%r6, %r21, %r20;
	st.shared.f32 	[%r6], %f37;
	bar.sync 	0;
	mov.u32 	%r7, %ntid.x;
	setp.lt.u32 	%p4, %r7, 2;
	@%p4 bra 	$L__BB12_9;
	mov.u32 	%r31, %r7;
$L__BB12_6:
	shr.u32 	%r9, %r31, 1;
	setp.ge.u32 	%p5, %r34, %r9;
	@%p5 bra 	$L__BB12_8;
	ld.shared.f32 	%f12, [%r6];
	shl.b32 	%r22, %r9, 2;
	add.s32 	%r23, %r6, %r22;
	ld.shared.f32 	%f13, [%r23];
	max.f32 	%f14, %f12, %f13;
	st.shared.f32 	[%r6], %f14;
$L__BB12_8:
	bar.sync 	0;
	setp.gt.u32 	%p6, %r31, 3;
	mov.u32 	%r31, %r9;
	@%p6 bra 	$L__BB12_6;
$L__BB12_9:
	setp.ge.s32 	%p7, %r34, %r17;
	ld.shared.f32 	%f4, [_ZZ15softmax_forwardE10max_shared];
	bar.sync 	0;
	mov.f32 	%f39, 0f00000000;
	@%p7 bra 	$L__BB12_12;
	mov.f32 	%f39, 0f00000000;
	mov.u32 	%r32, %r34;
$L__BB12_11:
	mul.wide.s32 	%rd10, %r32, 4;
	add.s64 	%rd11, %rd1, %rd10;
	ld.global.f32 	%f17, [%rd11];
	sub.f32 	%f18, %f17, %f4;
	fma.rn.f32 	%f19, %f18, 0f3BBB989D, 0f3F000000;
	cvt.sat.f32.f32 	%f20, %f19;
	mov.f32 	%f21, 0f4B400001;
	mov.f32 	%f22, 0f437C0000;
	fma.rm.f32 	%f23, %f20, %f22, %f21;
	add.f32 	%f24, %f23, 0fCB40007F;
	neg.f32 	%f25, %f24;
	fma.rn.f32 	%f26, %f18, 0f3FB8AA3B, %f25;
	fma.rn.f32 	%f27, %f18, 0f32A57060, %f26;
	mov.b32 	%r24, %f23;
	shl.b32 	%r25, %r24, 23;
	mov.b32 	%f28, %r25;
	ex2.approx.ftz.f32 	%f29, %f27;
	mul.f32 	%f30, %f29, %f28;
	add.s64 	%rd12, %rd2, %rd10;
	st.global.f32 	[%rd12], %f30;
	add.f32 	%f39, %f39, %f30;
	add.s32 	%r32, %r32, %r7;
	setp.lt.s32 	%p8, %r32, %r17;
	@%p8 bra 	$L__BB12_11;
$L__BB12_12:
	setp.lt.u32 	%p9, %r7, 2;
	mov.u32 	%r27, _ZZ15softmax_forwardE10sum_shared;
	add.s32 	%r12, %r27, %r20;
	st.shared.f32 	[%r12], %f39;
	bar.sync 	0;
	@%p9 bra 	$L__BB12_17;
	mov.u32 	%r33, %r7;
$L__BB12_14:
	shr.u32 	%r14, %r33, 1;
	setp.ge.u32 	%p10, %r34, %r14;
	@%p10 bra 	$L__BB12_16;
	shl.b32 	%r28, %r14, 2;
	add.s32 	%r29, %r12, %r28;
	ld.shared.f32 	%f31, [%r29];
	ld.shared.f32 	%f32, [%r12];
	add.f32 	%f33, %f31, %f32;
	st.shared.f32 	[%r12], %f33;
$L__BB12_16:
	bar.sync 	0;
	setp.gt.u32 	%p11, %r33, 3;
	mov.u32 	%r33, %r14;
	@%p11 bra 	$L__BB12_14;
$L__BB12_17:
	setp.ge.s32 	%p12, %r34, %r17;
	ld.shared.f32 	%f8, [_ZZ15softmax_forwardE10sum_shared];
	bar.sync 	0;
	@%p12 bra 	$L__BB12_19;
$L__BB12_18:
	mul.wide.s32 	%rd13, %r34, 4;
	add.s64 	%rd14, %rd2, %rd13;
	ld.global.f32 	%f34, [%rd14];
	div.rn.f32 	%f35, %f34, %f8;
	st.global.f32 	[%rd14], %f35;
	add.s32 	%r34, %r34, %r7;
	setp.lt.s32 	%p13, %r34, %r17;
	@%p13 bra 	$L__BB12_18;
$L__BB12_19:
	ret;

}
	// .globl	layernorm_forward
.visible .entry layernorm_forward(
	.param .u64 .ptr .align 1 layernorm_forward_param_0,
	.param .u64 .ptr .align 1 layernorm_forward_param_1,
	.param .u64 .ptr .align 1 layernorm_forward_param_2,
	.param .u64 .ptr .align 1 layernorm_forward_param_3,
	.param .u32 layernorm_forward_param_4,
	.param .u32 layernorm_forward_param_5,
	.param .f32 layernorm_forward_param_6
)
{
	.reg .pred 	%p<14>;
	.reg .b32 	%r<33>;
	.reg .b32 	%f<38>;
	.reg .b64 	%rd<24>;
	// demoted variable
	.shared .align 4 .b8 _ZZ17layernorm_forwardE11mean_shared[1024];
	// demoted variable
	.shared .align 4 .b8 _ZZ17layernorm_forwardE10var_shared[1024];
	ld.param.u64 	%rd6, [layernorm_forward_param_0];
	ld.param.u64 	%rd7, [layernorm_forward_param_1];
	ld.param.u64 	%rd8, [layernorm_forward_param_2];
	ld.param.u64 	%rd9, [layernorm_forward_param_3];
	ld.param.u32 	%r18, [layernorm_forward_param_4];
	ld.param.u32 	%r17, [layernorm_forward_param_5];
	ld.param.f32 	%f11, [layernorm_forward_param_6];
	mov.u32 	%r1, %ctaid.x;
	mov.u32 	%r32, %tid.x;
	setp.ge.s32 	%p1, %r1, %r18;
	@%p1 bra 	$L__BB13_20;
	cvta.to.global.u64 	%rd10, %rd6;
	mul.lo.s32 	%r19, %r17, %r1;
	cvt.s64.s32 	%rd1, %r19;
	mul.wide.s32 	%rd11, %r19, 4;
	add.s64 	%rd2, %rd10, %rd11;
	setp.ge.s32 	%p2, %r32, %r17;
	mov.f32 	%f35, 0f00000000;
	@%p2 bra 	$L__BB13_4;
	mov.f32 	%f35, 0f00000000;
	mov.u32 	%r3, %ntid.x;
	mov.u32 	%r28, %r32;
$L__BB13_3:
	mul.wide.s32 	%rd12, %r28, 4;
	add.s64 	%rd13, %rd2, %rd12;
	ld.global.f32 	%f14, [%rd13];
	add.f32 	%f35, %f35, %f14;
	add.s32 	%r28, %r28, %r3;
	setp.lt.s32 	%p3, %r28, %r17;
	@%p3 bra 	$L__BB13_3;
$L__BB13_4:
	shl.b32 	%r20, %r32, 2;
	mov.u32 	%r21, _ZZ17layernorm_forwardE11mean_shared;
	add.s32 	%r6, %r21, %r20;
	st.shared.f32 	[%r6], %f35;
	bar.sync 	0;
	mov.u32 	%r7, %ntid.x;
	setp.lt.u32 	%p4, %r7, 2;
	@%p4 bra 	$L__BB13_9;
	mov.u32 	%r29, %r7;
$L__BB13_6:
	shr.u32 	%r9, %r29, 1;
	setp.ge.u32 	%p5, %r32, %r9;
	@%p5 bra 	$L__BB13_8;
	shl.b32 	%r22, %r9, 2;
	add.s32 	%r23, %r6, %r22;
	ld.shared.f32 	%f15, [%r23];
	ld.shared.f32 	%f16, [%r6];
	add.f32 	%f17, %f15, %f16;
	st.shared.f32 	[%r6], %f17;
$L__BB13_8:
	bar.sync 	0;
	setp.gt.u32 	%p6, %r29, 3;
	mov.u32 	%r29, %r9;
	@%p6 bra 	$L__BB13_6;
$L__BB13_9:
	setp.ge.s32 	%p7, %r32, %r17;
	ld.shared.f32 	%f19, [_ZZ17layernorm_forwardE11mean_shared];
	cvt.rn.f32.s32 	%f4, %r17;
	div.rn.f32 	%f5, %f19, %f4;
	bar.sync 	0;
	mov.f32 	%f37, 0f00000000;
	@%p7 bra 	$L__BB13_12;
	mov.f32 	%f37, 0f00000000;
	mov.u32 	%r30, %r32;
$L__BB13_11:
	mul.wide.s32 	%rd14, %r30, 4;
	add.s64 	%rd15, %rd2, %rd14;
	ld.global.f32 	%f21, [%rd15];
	sub.f32 	%f22, %f21, %f5;
	fma.rn.f32 	%f37, %f22, %f22, %f37;
	add.s32 	%r30, %r30, %r7;
	setp.lt.s32 	%p8, %r30, %r17;
	@%p8 bra 	$L__BB13_11;
$L__BB13_12:
	setp.lt.u32 	%p9, %r7, 2;
	mov.u32 	%r25, _ZZ17layernorm_forwardE10var_shared;
	add.s32 	%r12, %r25, %r20;
	st.shared.f32 	[%r12], %f37;
	bar.sync 	0;
	@%p9 bra 	$L__BB13_17;
	mov.u32 	%r31, %r7;
$L__BB13_14:
	shr.u32 	%r14, %r31, 1;
	setp.ge.u32 	%p10, %r32, %r14;
	@%p10 bra 	$L__BB13_16;
	shl.b32 	%r26, %r14, 2;
	add.s32 	%r27, %r12, %r26;
	ld.shared.f32 	%f23, [%r27];
	ld.shared.f32 	%f24, [%r12];
	add.f32 	%f25, %f23, %f24;
	st.shared.f32 	[%r12], %f25;
$L__BB13_16:
	bar.sync 	0;
	setp.gt.u32 	%p11, %r31, 3;
	mov.u32 	%r31, %r14;
	@%p11 bra 	$L__BB13_14;
$L__BB13_17:
	setp.ge.s32 	%p12, %r32, %r17;
	ld.shared.f32 	%f26, [_ZZ17layernorm_forwardE10var_shared];
	div.rn.f32 	%f27, %f26, %f4;
	add.f32 	%f9, %f11, %f27;
	bar.sync 	0;
	@%p12 bra 	$L__BB13_20;
	cvta.to.global.u64 	%rd3, %rd7;
	cvta.to.global.u64 	%rd4, %rd8;
	cvta.to.global.u64 	%rd5, %rd9;
	sqrt.rn.f32 	%f10, %f9;
$L__BB13_19:
	cvt.s64.s32 	%rd16, %r32;
	mul.wide.s32 	%rd17, %r32, 4;
	add.s64 	%rd18, %rd2, %rd17;
	ld.global.f32 	%f28, [%rd18];
	sub.f32 	%f29, %f28, %f5;
	div.rn.f32 	%f30, %f29, %f10;
	add.s64 	%rd19, %rd3, %rd17;
	ld.global.f32 	%f31, [%rd19];
	add.s64 	%rd20, %rd4, %rd17;
	ld.global.f32 	%f32, [%rd20];
	fma.rn.f32 	%f33, %f31, %f30, %f32;
	add.s64 	%rd21, %rd16, %rd1;
	shl.b64 	%rd22, %rd21, 2;
	add.s64 	%rd23, %rd5, %rd22;
	st.global.f32 	[%rd23], %f33;
	add.s32 	%r32, %r32, %r7;
	setp.lt.s32 	%p13, %r32, %r17;
	@%p13 bra 	$L__BB13_19;
$L__BB13_20:
	ret;

}
	// .globl	attention_qk_matmul
.visible .entry attention_qk_matmul(
	.param .u64 .ptr .align 1 attention_qk_matmul_param_0,
	.param .u64 .ptr .align 1 attention_qk_matmul_param_1,
	.param .u64 .ptr .align 1 attention_qk_matmul_param_2,
	.param .u32 attention_qk_matmul_param_3,
	.param .u32 attention_qk_matmul_param_4,
	.param .u32 attention_qk_matmul_param_5,
	.param .u32 attention_qk_matmul_param_6,
	.param .f32 attention_qk_matmul_param_7
)
{


	ret;

}
	// .globl	fill_constant
.visible .entry fill_constant(
	.param .u64 .ptr .align 1 fill_constant_param_0,
	.param .f32 fill_constant_param_1,
	.param .u32 fill_constant_param_2
)
{
	.reg .pred 	%p<2>;
	.reg .b32 	%r<6>;
	.reg .b32 	%f<2>;
	.reg .b64 	%rd<5>;

	ld.param.u64 	%rd1, [fill_constant_param_0];
	ld.param.f32 	%f1, [fill_constant_param_1];
	ld.param.u32 	%r2, [fill_constant_param_2];
	mov.u32 	%r3, %ctaid.x;
	mov.u32 	%r4, %ntid.x;
	mov.u32 	%r5, %tid.x;
	mad.lo.s32 	%r1, %r3, %r4, %r5;
	setp.ge.s32 	%p1, %r1, %r2;
	@%p1 bra 	$L__BB15_2;
	cvta.to.global.u64 	%rd2, %rd1;
	mul.wide.s32 	%rd3, %r1, 4;
	add.s64 	%rd4, %rd2, %rd3;
	st.global.f32 	[%rd4], %f1;
$L__BB15_2:
	ret;

}
	// .globl	copy_tensor
.visible .entry copy_tensor(
	.param .u64 .ptr .align 1 copy_tensor_param_0,
	.param .u64 .ptr .align 1 copy_tensor_param_1,
	.param .u32 copy_tensor_param_2
)
{
	.reg .pred 	%p<2>;
	.reg .b32 	%r<6>;
	.reg .b32 	%f<2>;
	.reg .b64 	%rd<8>;

	ld.param.u64 	%rd1, [copy_tensor_param_0];
	ld.param.u64 	%rd2, [copy_tensor_param_1];
	ld.param.u32 	%r2, [copy_tensor_param_2];
	mov.u32 	%r3, %ctaid.x;
	mov.u32 	%r4, %ntid.x;
	mov.u32 	%r5, %tid.x;
	mad.lo.s32 	%r1, %r3, %r4, %r5;
	setp.ge.s32 	%p1, %r1, %r2;
	@%p1 bra 	$L__BB16_2;
	cvta.to.global.u64 	%rd3, %rd1;
	cvta.to.global.u64 	%rd4, %rd2;
	mul.wide.s32 	%rd5, %r1, 4;
	add.s64 	%rd6, %rd3, %rd5;
	ld.global.f32 	%f1, [%rd6];
	add.s64 	%rd7, %rd4, %rd5;
	st.global.f32 	[%rd7], %f1;
$L__BB16_2:
	ret;

}
	// .globl	scalar_mul
.visible .entry scalar_mul(
	.param .u64 .ptr .align 1 scalar_mul_param_0,
	.param .u64 .ptr .align 1 scalar_mul_param_1,
	.param .f32 scalar_mul_param_2,
	.param .u32 scalar_mul_param_3
)
{
	.reg .pred 	%p<2>;
	.reg .b32 	%r<6>;
	.reg .b32 	%f<4>;
	.reg .b64 	%rd<8>;

	ld.param.u64 	%rd1, [scalar_mul_param_0];
	ld.param.u64 	%rd2, [scalar_mul_param_1];
	ld.param.f32 	%f1, [scalar_mul_param_2];
	ld.param.u32 	%r2, [scalar_mul_param_3];
	mov.u32 	%r3, %ctaid.x;
	mov.u32 	%r4, %ntid.x;
	mov.u32 	%r5, %tid.x;
	mad.lo.s32 	%r1, %r3, %r4, %r5;
	setp.ge.s32 	%p1, %r1, %r2;
	@%p1 bra 	$L__BB17_2;
	cvta.to.global.u64 	%rd3, %rd1;
	cvta.to.global.u64 	%rd4, %rd2;
	mul.wide.s32 	%rd5, %r1, 4;
	add.s64 	%rd6, %rd3, %rd5;
	ld.global.f32 	%f2, [%rd6];
	mul.f32 	%f3, %f1, %f2;
	add.s64 	%rd7, %rd4, %rd5;
	st.global.f32 	[%rd7], %f3;
$L__BB17_2:
	ret;

}
	// .globl	scalar_add
.visible .entry scalar_add(
	.param .u64 .ptr .align 1 scalar_add_param_0,
	.param .u64 .ptr .align 1 scalar_add_param_1,
	.param .f32 scalar_add_param_2,
	.param .u32 scalar_add_param_3
)
{
	.reg .pred 	%p<2>;
	.reg .b32 	%r<6>;
	.reg .b32 	%f<4>;
	.reg .b64 	%rd<8>;

	ld.param.u64 	%rd1, [scalar_add_param_0];
	ld.param.u64 	%rd2, [scalar_add_param_1];
	ld.param.f32 	%f1, [scalar_add_param_2];
	ld.param.u32 	%r2, [scalar_add_param_3];
	mov.u32 	%r3, %ctaid.x;
	mov.u32 	%r4, %ntid.x;
	mov.u32 	%r5, %tid.x;
	mad.lo.s32 	%r1, %r3, %r4, %r5;
	setp.ge.s32 	%p1, %r1, %r2;
	@%p1 bra 	$L__BB18_2;
	cvta.to.global.u64 	%rd3, %rd1;
	cvta.to.global.u64 	%rd4, %rd2;
	mul.wide.s32 	%rd5, %r1, 4;
	add.s64 	%rd6, %rd3, %rd5;
	ld.global.f32 	%f2, [%rd6];
	add.f32 	%f3, %f1, %f2;
	add.s64 	%rd7, %rd4, %rd5;
	st.global.f32 	[%rd7], %f3;
$L__BB18_2:
	ret;

}


// ===== COMPILED SASS (sm_100) =====

	.target	sm_100

	.elftype	@"ET_EXEC"


//--------------------- .note.nv.tkinfo           --------------------------
	.section	.note.nv.tkinfo,"",@"SHT_NOTE"
	.sectionflags	@"SHF_NOTE_NV_TKINFO"
	.tkinfo
        /*0018*/ 	.word	0x00000002
        /*0030*/ 	.string	""
        /*0030*/ 	.string	"ptxas"
        /*0030*/ 	.string	"Cuda compilation tools, release 13.0, V13.0.88"
        /*0030*/ 	.string	"Build cuda_13.0.r13.0/compiler.36424714_0"
        /*0030*/ 	.string	"-arch sm_100 -m 64 "



//--------------------- .note.nv.cuinfo           --------------------------
	.section	.note.nv.cuinfo,"",@"SHT_NOTE"
	.sectionflags	@"SHF_NOTE_NV_CUINFO"
        /*0018*/ 	.short	0x0002
        /*001a*/ 	.short	0x0064
        /*001c*/ 	.short	0x0082
	.zero		2


//--------------------- .nv.info                  --------------------------
	.section	.nv.info,"",@"SHT_CUDA_INFO"
	.align	4


	//----- nvinfo : EIATTR_REGCOUNT
	.align		4
        /*0000*/ 	.byte	0x04, 0x2f
        /*0002*/ 	.short	(.L_1 - .L_0)
	.align		4
.L_0:
        /*0004*/ 	.word	index@(elementwise_add)
        /*0008*/ 	.word	0x0000000c


	//----- nvinfo : EIATTR_FRAME_SIZE
	.align		4
.L_1:
        /*000c*/ 	.byte	0x04, 0x11
        /*000e*/ 	.short	(.L_3 - .L_2)
	.align		4
.L_2:
        /*0010*/ 	.word	index@(elementwise_add)
        /*0014*/ 	.word	0x00000000


	//----- nvinfo : EIATTR_REGCOUNT
	.align		4
.L_3:
        /*0018*/ 	.byte	0x04, 0x2f
        /*001a*/ 	.short	(.L_5 - .L_4)
	.align		4
.L_4:
        /*001c*/ 	.word	index@(elementwise_mul)
        /*0020*/ 	.word	0x0000000c


	//----- nvinfo : EIATTR_FRAME_SIZE
	.align		4
.L_5:
        /*0024*/ 	.byte	0x04, 0x11
        /*0026*/ 	.short	(.L_7 - .L_6)
	.align		4
.L_6:
        /*0028*/ 	.word	index@(elementwise_mul)
        /*002c*/ 	.word	0x00000000


	//----- nvinfo : EIATTR_REGCOUNT
	.align		4
.L_7:
        /*0030*/ 	.byte	0x04, 0x2f
        /*0032*/ 	.short	(.L_9 - .L_8)
	.align		4
.L_8:
        /*0034*/ 	.word	index@(elementwise_sub)
        /*0038*/ 	.word	0x0000000c


	//----- nvinfo : EIATTR_FRAME_SIZE
	.align		4
.L_9:
        /*003c*/ 	.byte	0x04, 0x11
        /*003e*/ 	.short	(.L_11 - .L_10)
	.align		4
.L_10:
        /*0040*/ 	.word	index@(elementwise_sub)
        /*0044*/ 	.word	0x00000000


	//----- nvinfo : EIATTR_REGCOUNT
	.align		4
.L_11:
        /*0048*/ 	.byte	0x04, 0x2f
        /*004a*/ 	.short	(.L_13 - .L_12)
	.align		4
.L_12:
        /*004c*/ 	.word	index@(elementwise_div)
        /*0050*/ 	.word	0x00000010


	//----- nvinfo : EIATTR_FRAME_SIZE
	.align		4
.L_13:
        /*0054*/ 	.byte	0x04, 0x11
        /*0056*/ 	.short	(.L_15 - .L_14)
	.align		4
.L_14:
        /*0058*/ 	.word	index@($__internal_4_$__cuda_sm3x_div_rn_noftz_f32_slowpath)
        /*005c*/ 	.word	0x00000000


	//----- nvinfo : EIATTR_FRAME_SIZE
	.align		4
.L_15:
        /*0060*/ 	.byte	0x04, 0x11
        /*0062*/ 	.short	(.L_17 - .L_16)
	.align		4
.L_16:
        /*0064*/ 	.word	index@(elementwise_div)
        /*0068*/ 	.word	0x00000000


	//----- nvinfo : EIATTR_REGCOUNT
	.align		4
.L_17:
        /*006c*/ 	.byte	0x04, 0x2f
        /*006e*/ 	.short	(.L_19 - .L_18)
	.align		4
.L_18:
        /*0070*/ 	.word	index@(relu_forward)
        /*0074*/ 	.word	0x0000000a


	//----- nvinfo : EIATTR_FRAME_SIZE
	.align		4
.L_19:
        /*0078*/ 	.byte	0x04, 0x11
        /*007a*/ 	.short	(.L_21 - .L_20)
	.align		4
.L_20:
        /*007c*/ 	.word	index@(relu_forward)
        /*0080*/ 	.word	0x00000000


	//----- nvinfo : EIATTR_REGCOUNT
	.align		4
.L_21:
        /*0084*/ 	.byte	0x04, 0x2f
        /*0086*/ 	.short	(.L_23 - .L_22)
	.align		4
.L_22:
        /*0088*/ 	.word	index@(relu_backward)
        /*008c*/ 	.word	0x0000000c


	//----- nvinfo : EIATTR_FRAME_SIZE
	.align		4
.L_23:
        /*0090*/ 	.byte	0x04, 0x11
        /*0092*/ 	.short	(.L_25 - .L_24)
	.align		4
.L_24:
        /*0094*/ 	.word	index@(relu_backward)
        /*0098*/ 	.word	0x00000000


	//----- nvinfo : EIATTR_REGCOUNT
	.align		4
.L_25:
        /*009c*/ 	.byte	0x04, 0x2f
        /*009e*/ 	.short	(.L_27 - .L_26)
	.align		4
.L_26:
        /*00a0*/ 	.word	index@(sigmoid_forward)
        /*00a4*/ 	.word	0x0000000e


	//----- nvinfo : EIATTR_FRAME_SIZE
	.align		4
.L_27:
        /*00a8*/ 	.byte	0x04, 0x11
        /*00aa*/ 	.short	(.L_29 - .L_28)
	.align		4
.L_28:
        /*00ac*/ 	.word	index@($__internal_3_$__cuda_sm20_rcp_rn_f32_slowpath)
        /*00b0*/ 	.word	0x00000000


	//----- nvinfo : EIATTR_FRAME_SIZE
	.align		4
.L_29:
        /*00b4*/ 	.byte	0x04, 0x11
        /*00b6*/ 	.short	(.L_31 - .L_30)
	.align		4
.L_30:
        /*00b8*/ 	.word	index@(sigmoid_forward)
        /*00bc*/ 	.word	0x00000000


	//----- nvinfo : EIATTR_REGCOUNT
	.align		4
.L_31:
        /*00c0*/ 	.byte	0x04, 0x2f
        /*00c2*/ 	.short	(.L_33 - .L_32)
	.align		4
.L_32:
        /*00c4*/ 	.word	index@(gelu_forward)
        /*00c8*/ 	.word	0x0000000e


	//----- nvinfo : EIATTR_FRAME_SIZE
	.align		4
.L_33:
        /*00cc*/ 	.byte	0x04, 0x11
        /*00ce*/ 	.short	(.L_35 - .L_34)
	.align		4
.L_34:
        /*00d0*/ 	.word	index@(gelu_forward)
        /*00d4*/ 	.word	0x00000000


	//----- nvinfo : EIATTR_REGCOUNT
	.align		4
.L_35:
        /*00d8*/ 	.byte	0x04, 0x2f
        /*00da*/ 	.short	(.L_37 - .L_36)
	.align		4
.L_36:
        /*00dc*/ 	.word	index@(exp_forward)
        /*00e0*/ 	.word	0x0000000c


	//----- nvinfo : EIATTR_FRAME_SIZE
	.align		4
.L_37:
        /*00e4*/ 	.byte	0x04, 0x11
        /*00e6*/ 	.short	(.L_39 - .L_38)
	.align		4
.L_38:
        /*00e8*/ 	.word	index@(exp_forward)
        /*00ec*/ 	.word	0x00000000


	//----- nvinfo : EIATTR_REGCOUNT
	.align		4
.L_39:
        /*00f0*/ 	.byte	0x04, 0x2f
        /*00f2*/ 	.short	(.L_41 - .L_40)
	.align		4
.L_40:
        /*00f4*/ 	.word	index@(log_forward)
        /*00f8*/ 	.word	0x0000000c


	//----- nvinfo : EIATTR_FRAME_SIZE
	.align		4
.L_41:
        /*00fc*/ 	.byte	0x04, 0x11
        /*00fe*/ 	.short	(.L_43 - .L_42)
	.align		4
.L_42:
        /*0100*/ 	.word	index@(log_forward)
        /*0104*/ 	.word	0x00000000


	//----- nvinfo : EIATTR_REGCOUNT
	.align		4
.L_43:
        /*0108*/ 	.byte	0x04, 0x2f
        /*010a*/ 	.short	(.L_45 - .L_44)
	.align		4
.L_44:
        /*010c*/ 	.word	index@(powf_forward)
        /*0110*/ 	.word	0x0000000f


	//----- nvinfo : EIATTR_FRAME_SIZE
	.align		4
.L_45:
        /*0114*/ 	.byte	0x04, 0x11
        /*0116*/ 	.short	(.L_47 - .L_46)
	.align		4
.L_46:
        /*0118*/ 	.word	index@(powf_forward)
        /*011c*/ 	.word	0x00000000


	//----- nvinfo : EIATTR_REGCOUNT
	.align		4
.L_47:
        /*0120*/ 	.byte	0x04, 0x2f
        /*0122*/ 	.short	(.L_49 - .L_48)
	.align		4
.L_48:
        /*0124*/ 	.word	index@(sum_reduce)
        /*0128*/ 	.word	0x0000000c


	//----- nvinfo : EIATTR_FRAME_SIZE
	.align		4
.L_49:
        /*012c*/ 	.byte	0x04, 0x11
        /*012e*/ 	.short	(.L_51 - .L_50)
	.align		4
.L_50:
        /*0130*/ 	.word	index@(sum_reduce)
        /*0134*/ 	.word	0x00000000


	//----- nvinfo : EIATTR_REGCOUNT
	.align		4
.L_51:
        /*0138*/ 	.byte	0x04, 0x2f
        /*013a*/ 	.short	(.L_53 - .L_52)
	.align		4
.L_52:
        /*013c*/ 	.word	index@(softmax_forward)
        /*0140*/ 	.word	0x00000014


	//----- nvinfo : EIATTR_FRAME_SIZE
	.align		4
.L_53:
        /*0144*/ 	.byte	0x04, 0x11
        /*0146*/ 	.short	(.L_55 - .L_54)
	.align		4
.L_54:
        /*0148*/ 	.word	index@($__internal_2_$__cuda_sm3x_div_rn_noftz_f32_slowpath)
        /*014c*/ 	.word	0x00000000


	//----- nvinfo : EIATTR_FRAME_SIZE
	.align		4
.L_55:
        /*0150*/ 	.byte	0x04, 0x11
        /*0152*/ 	.short	(.L_57 - .L_56)
	.align		4
.L_56:
        /*0154*/ 	.word	index@(softmax_forward)
        /*0158*/ 	.word	0x00000000


	//----- nvinfo : EIATTR_REGCOUNT
	.align		4
.L_57:
        /*015c*/ 	.byte	0x04, 0x2f
        /*015e*/ 	.short	(.L_59 - .L_58)
	.align		4
.L_58:
        /*0160*/ 	.word	index@(layernorm_forward)
        /*0164*/ 	.word	0x00000018


	//----- nvinfo : EIATTR_FRAME_SIZE
	.align		4
.L_59:
        /*0168*/ 	.byte	0x04, 0x11
        /*016a*/ 	.short	(.L_61 - .L_60)
	.align		4
.L_60:
        /*016c*/ 	.word	index@($__internal_1_$__cuda_sm3x_div_rn_noftz_f32_slowpath)
        /*0170*/ 	.word	0x00000000


	//----- nvinfo : EIATTR_FRAME_SIZE
	.align		4
.L_61:
        /*0174*/ 	.byte	0x04, 0x11
        /*0176*/ 	.short	(.L_63 - .L_62)
	.align		4
.L_62:
        /*0178*/ 	.word	index@($__internal_0_$__cuda_sm20_sqrt_rn_f32_slowpath)
        /*017c*/ 	.word	0x00000000


	//----- nvinfo : EIATTR_FRAME_SIZE
	.align		4
.L_63:
        /*0180*/ 	.byte	0x04, 0x11
        /*0182*/ 	.short	(.L_65 - .L_64)
	.align		4
.L_64:
        /*0184*/ 	.word	index@(layernorm_forward)
        /*0188*/ 	.word	0x00000000


	//----- nvinfo : EIATTR_REGCOUNT
	.align		4
.L_65:
        /*018c*/ 	.byte	0x04, 0x2f
        /*018e*/ 	.short	(.L_67 - .L_66)
	.align		4
.L_66:
        /*0190*/ 	.word	index@(attention_qk_matmul)
        /*0194*/ 	.word	0x00000004


	//----- nvinfo : EIATTR_FRAME_SIZE
	.align		4
.L_67:
        /*0198*/ 	.byte	0x04, 0x11
        /*019a*/ 	.short	(.L_69 - .L_68)
	.align		4
.L_68:
        /*019c*/ 	.word	index@(attention_qk_matmul)
        /*01a0*/ 	.word	0x00000000


	//----- nvinfo : EIATTR_REGCOUNT
	.align		4
.L_69:
        /*01a4*/ 	.byte	0x04, 0x2f
        /*01a6*/ 	.short	(.L_71 - .L_70)
	.align		4
.L_70:
        /*01a8*/ 	.word	index@(fill_constant)
        /*01ac*/ 	.word	0x0000000a


	//----- nvinfo : EIATTR_FRAME_SIZE
	.align		4
.L_71:
        /*01b0*/ 	.byte	0x04, 0x11
        /*01b2*/ 	.short	(.L_73 - .L_72)
	.align		4
.L_72:
        /*01b4*/ 	.word	index@(fill_constant)
        /*01b8*/ 	.word	0x00000000


	//----- nvinfo : EIATTR_REGCOUNT
	.align		4
.L_73:
        /*01bc*/ 	.byte	0x04, 0x2f
        /*01be*/ 	.short	(.L_75 - .L_74)
	.align		4
.L_74:
        /*01c0*/ 	.word	index@(copy_tensor)
        /*01c4*/ 	.word	0x0000000a


	//----- nvinfo : EIATTR_FRAME_SIZE
	.align		4
.L_75:
        /*01c8*/ 	.byte	0x04, 0x11
        /*01ca*/ 	.short	(.L_77 - .L_76)
	.align		4
.L_76:
        /*01cc*/ 	.word	index@(copy_tensor)
        /*01d0*/ 	.word	0x00000000


	//----- nvinfo : EIATTR_REGCOUNT
	.align		4
.L_77:
        /*01d4*/ 	.byte	0x04, 0x2f
        /*01d6*/ 	.short	(.L_79 - .L_78)
	.align		4
.L_78:
        /*01d8*/ 	.word	index@(scalar_mul)
        /*01dc*/ 	.word	0x0000000a


	//----- nvinfo : EIATTR_FRAME_SIZE
	.align		4
.L_79:
        /*01e0*/ 	.byte	0x04, 0x11
        /*01e2*/ 	.short	(.L_81 - .L_80)
	.align		4
.L_80:
        /*01e4*/ 	.word	index@(scalar_mul)
        /*01e8*/ 	.word	0x00000000


	//----- nvinfo : EIATTR_REGCOUNT
	.align		4
.L_81:
        /*01ec*/ 	.byte	0x04, 0x2f
        /*01ee*/ 	.short	(.L_83 - .L_82)
	.align		4
.L_82:
        /*01f0*/ 	.word	index@(scalar_add)
        /*01f4*/ 	.word	0x0000000a


	//----- nvinfo : EIATTR_FRAME_SIZE
	.align		4
.L_83:
        /*01f8*/ 	.byte	0x04, 0x11
        /*01fa*/ 	.short	(.L_85 - .L_84)
	.align		4
.L_84:
        /*01fc*/ 	.word	index@(scalar_add)
        /*0200*/ 	.word	0x00000000


	//----- nvinfo : EIATTR_MIN_STACK_SIZE
	.align		4
.L_85:
        /*0204*/ 	.byte	0x04, 0x12
        /*0206*/ 	.short	(.L_87 - .L_86)
	.align		4
.L_86:
        /*0208*/ 	.word	index@(scalar_add)
        /*020c*/ 	.word	0x00000000


	//----- nvinfo : EIATTR_MIN_STACK_SIZE
	.align		4
.L_87:
        /*0210*/ 	.byte	0x04, 0x12
        /*0212*/ 	.short	(.L_89 - .L_88)
	.align		4
.L_88:
        /*0214*/ 	.word	index@(scalar_mul)
        /*0218*/ 	.word	0x00000000


	//----- nvinfo : EIATTR_MIN_STACK_SIZE
	.align		4
.L_89:
        /*021c*/ 	.byte	0x04, 0x12
        /*021e*/ 	.short	(.L_91 - .L_90)
	.align		4
.L_90:
        /*0220*/ 	.word	index@(copy_tensor)
        /*0224*/ 	.word	0x00000000


	//----- nvinfo : EIATTR_MIN_STACK_SIZE
	.align		4
.L_91:
        /*0228*/ 	.byte	0x04, 0x12
        /*022a*/ 	.short	(.L_93 - .L_92)
	.align		4
.L_92:
        /*022c*/ 	.word	index@(fill_constant)
        /*0230*/ 	.word	0x00000000


	//----- nvinfo : EIATTR_MIN_STACK_SIZE
	.align		4
.L_93:
        /*0234*/ 	.byte	0x04, 0x12
        /*0236*/ 	.short	(.L_95 - .L_94)
	.align		4
.L_94:
        /*0238*/ 	.word	index@(attention_qk_matmul)
        /*023c*/ 	.word	0x00000000


	//----- nvinfo : EIATTR_MIN_STACK_SIZE
	.align		4
.L_95:
        /*0240*/ 	.byte	0x04, 0x12
        /*0242*/ 	.short	(.L_97 - .L_96)
	.align		4
.L_96:
        /*0244*/ 	.word	index@(layernorm_forward)
        /*0248*/ 	.word	0x00000000


	//----- nvinfo : EIATTR_MIN_STACK_SIZE
	.align		4
.L_97:
        /*024c*/ 	.byte	0x04, 0x12
        /*024e*/ 	.short	(.L_99 - .L_98)
	.align		4
.L_98:
        /*0250*/ 	.word	index@(softmax_forward)
        /*0254*/ 	.word	0x00000000


	//----- nvinfo : EIATTR_MIN_STACK_SIZE
	.align		4
.L_99:
        /*0258*/ 	.byte	0x04, 0x12
        /*025a*/ 	.short	(.L_101 - .L_100)
	.align		4
.L_100:
        /*025c*/ 	.word	index@(sum_reduce)
        /*0260*/ 	.word	0x00000000


	//----- nvinfo : EIATTR_MIN_STACK_SIZE
	.align		4
.L_101:
        /*0264*/ 	.byte	0x04, 0x12
        /*0266*/ 	.short	(.L_103 - .L_102)
	.align		4
.L_102:
        /*0268*/ 	.word	index@(powf_forward)
        /*026c*/ 	.word	0x00000000


	//----- nvinfo : EIATTR_MIN_STACK_SIZE
	.align		4
.L_103:
        /*0270*/ 	.byte	0x04, 0x12
        /*0272*/ 	.short	(.L_105 - .L_104)
	.align		4
.L_104:
        /*0274*/ 	.word	index@(log_forward)
        /*0278*/ 	.word	0x00000000


	//----- nvinfo : EIATTR_MIN_STACK_SIZE
	.align		4
.L_105:
        /*027c*/ 	.byte	0x04, 0x12
        /*027e*/ 	.short	(.L_107 - .L_106)
	.align		4
.L_106:
        /*0280*/ 	.word	index@(exp_forward)
        /*0284*/ 	.word	0x00000000


	//----- nvinfo : EIATTR_MIN_STACK_SIZE
	.align		4
.L_107:
        /*0288*/ 	.byte	0x04, 0x12
        /*028a*/ 	.short	(.L_109 - .L_108)
	.align		4
.L_108:
        /*028c*/ 	.word	index@(gelu_forward)
        /*0290*/ 	.word	0x00000000


	//----- nvinfo : EIATTR_MIN_STACK_SIZE
	.align		4
.L_109:
        /*0294*/ 	.byte	0x04, 0x12
        /*0296*/ 	.short	(.L_111 - .L_110)
	.align		4
.L_110:
        /*0298*/ 	.word	index@(sigmoid_forward)
        /*029c*/ 	.word	0x00000000


	//----- nvinfo : EIATTR_MIN_STACK_SIZE
	.align		4
.L_111:
        /*02a0*/ 	.byte	0x04, 0x12
        /*02a2*/ 	.short	(.L_113 - .L_112)
	.align		4
.L_112:
        /*02a4*/ 	.word	index@(relu_backward)
        /*02a8*/ 	.word	0x00000000


	//----- nvinfo : EIATTR_MIN_STACK_SIZE
	.align		4
.L_113:
        /*02ac*/ 	.byte	0x04, 0x12
        /*02ae*/ 	.short	(.L_115 - .L_114)
	.align		4
.L_114:
        /*02b0*/ 	.word	index@(relu_forward)
        /*02b4*/ 	.word	0x00000000


	//----- nvinfo : EIATTR_MIN_STACK_SIZE
	.align		4
.L_115:
        /*02b8*/ 	.byte	0x04, 0x12
        /*02ba*/ 	.short	(.L_117 - .L_116)
	.align		4
.L_116:
        /*02bc*/ 	.word	index@(elementwise_div)
        /*02c0*/ 	.word	0x00000000


	//----- nvinfo : EIATTR_MIN_STACK_SIZE
	.align		4
.L_117:
        /*02c4*/ 	.byte	0x04, 0x12
        /*02c6*/ 	.short	(.L_119 - .L_118)
	.align		4
.L_118:
        /*02c8*/ 	.word	index@(elementwise_sub)
        /*02cc*/ 	.word	0x00000000


	//----- nvinfo : EIATTR_MIN_STACK_SIZE
	.align		4
.L_119:
        /*02d0*/ 	.byte	0x04, 0x12
        /*02d2*/ 	.short	(.L_121 - .L_120)
	.align		4
.L_120:
        /*02d4*/ 	.word	index@(elementwise_mul)
        /*02d8*/ 	.word	0x00000000


	//----- nvinfo : EIATTR_MIN_STACK_SIZE
	.align		4
.L_121:
        /*02dc*/ 	.byte	0x04, 0x12
        /*02de*/ 	.short	(.L_123 - .L_122)
	.align		4
.L_122:
        /*02e0*/ 	.word	index@(elementwise_add)
        /*02e4*/ 	.word	0x00000000
.L_123:


//--------------------- .nv.compat                --------------------------
	.section	.nv.compat,"",@"SHT_CUDA_COMPAT_INFO"
	.align	4
        /*0000*/ 	.byte	0x02, 0x09, 0x00, 0x00, 0x02, 0x02, 0x01, 0x00, 0x02, 0x05, 0x05, 0x00, 0x03, 0x07, 0x01, 0x01
        /*0010*/ 	.byte	0x02, 0x03, 0x00, 0x00, 0x02, 0x06, 0x01, 0x00, 0x04, 0x0b, 0x08, 0x00, 0x01, 0x00, 0x00, 0x00
        /*0020*/ 	.byte	0x00, 0x00, 0x00, 0x00


//--------------------- .nv.info.scalar_add       --------------------------
	.section	.nv.info.scalar_add,"",@"SHT_CUDA_INFO"
	.sectionflags	@""
	.align	4


	//----- nvinfo : EIATTR_CUDA_API_VERSION
	.align		4
        /*0000*/ 	.byte	0x04, 0x37
        /*0002*/ 	.short	(.L_125 - .L_124)
.L_124:
        /*0004*/ 	.word	0x00000082


	//----- nvinfo : EIATTR_KPARAM_INFO
	.align		4
.L_125:
        /*0008*/ 	.byte	0x04, 0x17
        /*000a*/ 	.short	(.L_127 - .L_126)
.L_126:
        /*000c*/ 	.word	0x00000000
        /*0010*/ 	.short	0x0003
        /*0012*/ 	.short	0x0014
        /*0014*/ 	.byte	0x00, 0xf0, 0x11, 0x00


	//----- nvinfo : EIATTR_KPARAM_INFO
	.align		4
.L_127:
        /*0018*/ 	.byte	0x04, 0x17
        /*001a*/ 	.short	(.L_129 - .L_128)
.L_128:
        /*001c*/ 	.word	0x00000000
        /*0020*/ 	.short	0x0002
        /*0022*/ 	.short	0x0010
        /*0024*/ 	.byte	0x00, 0xf0, 0x11, 0x00


	//----- nvinfo : EIATTR_KPARAM_INFO
	.align		4
.L_129:
        /*0028*/ 	.byte	0x04, 0x17
        /*002a*/ 	.short	(.L_131 - .L_130)
.L_130:
        /*002c*/ 	.word	0x00000000
        /*0030*/ 	.short	0x0001
        /*0032*/ 	.short	0x0008
        /*0034*/ 	.byte	0x00, 0xf5, 0x21, 0x00


	//----- nvinfo : EIATTR_KPARAM_INFO
	.align		4
.L_131:
        /*0038*/ 	.byte	0x04, 0x17
        /*003a*/ 	.short	(.L_133 - .L_132)
.L_132:
        /*003c*/ 	.word	0x00000000
        /*0040*/ 	.short	0x0000
        /*0042*/ 	.short	0x0000
        /*0044*/ 	.byte	0x00, 0xf5, 0x21, 0x00


	//----- nvinfo : EIATTR_SPARSE_MMA_MASK
	.align		4
.L_133:
        /*0048*/ 	.byte	0x03, 0x50
        /*004a*/ 	.short	0x0000


	//----- nvinfo : EIATTR_MAXREG_COUNT
	.align		4
        /*004c*/ 	.byte	0x03, 0x1b
        /*004e*/ 	.short	0x00ff


	//----- nvinfo : EIATTR_MERCURY_ISA_VERSION
	.align		4
        /*0050*/ 	.byte	0x03, 0x5f
        /*0052*/ 	.short	0x0101


	//----- nvinfo : EIATTR_VRC_CTA_INIT_COUNT
	.align		4
        /*0054*/ 	.byte	0x02, 0x4a
	.zero		1
	.zero		1


	//----- nvinfo : EIATTR_EXIT_INSTR_OFFSETS
	.align		4
        /*0058*/ 	.byte	0x04, 0x1c
        /*005a*/ 	.short	(.L_135 - .L_134)


	//   ....[0]....
.L_134:
        /*005c*/ 	.word	0x00000070


	//   ....[1]....
        /*0060*/ 	.word	0x00000110


	//----- nvinfo : EIATTR_CBANK_PARAM_SIZE
	.align		4
.L_135:
        /*0064*/ 	.byte	0x03, 0x19
        /*0066*/ 	.short	0x0018


	//----- nvinfo : EIATTR_PARAM_CBANK
	.align		4
        /*0068*/ 	.byte	0x04, 0x0a
        /*006a*/ 	.short	(.L_137 - .L_136)
	.align		4
.L_136:
        /*006c*/ 	.word	index@(.nv.constant0.scalar_add)
        /*0070*/ 	.short	0x0380
        /*0072*/ 	.short	0x0018


	//----- nvinfo : EIATTR_SW_WAR
	.align		4
.L_137:
        /*0074*/ 	.byte	0x04, 0x36
        /*0076*/ 	.short	(.L_139 - .L_138)
.L_138:
        /*0078*/ 	.word	0x00000008
.L_139:


//--------------------- .nv.info.scalar_mul       --------------------------
	.section	.nv.info.scalar_mul,"",@"SHT_CUDA_INFO"
	.sectionflags	@""
	.align	4


	//----- nvinfo : EIATTR_CUDA_API_VERSION
	.align		4
        /*0000*/ 	.byte	0x04, 0x37
        /*0002*/ 	.short	(.L_141 - .L_140)
.L_140:
        /*0004*/ 	.word	0x00000082


	//----- nvinfo : EIATTR_KPARAM_INFO
	.align		4
.L_141:
        /*0008*/ 	.byte	0x04, 0x17
        /*000a*/ 	.short	(.L_143 - .L_142)
.L_142:
        /*000c*/ 	.word	0x00000000
        /*0010*/ 	.short	0x0003
        /*0012*/ 	.short	0x0014
        /*0014*/ 	.byte	0x00, 0xf0, 0x11, 0x00


	//----- nvinfo : EIATTR_KPARAM_INFO
	.align		4
.L_143:
        /*0018*/ 	.byte	0x04, 0x17
        /*001a*/ 	.short	(.L_145 - .L_144)
.L_144:
        /*001c*/ 	.word	0x00000000
        /*0020*/ 	.short	0x0002
        /*0022*/ 	.short	0x0010
        /*0024*/ 	.byte	0x00, 0xf0, 0x11, 0x00


	//----- nvinfo : EIATTR_KPARAM_INFO
	.align		4
.L_145:
        /*0028*/ 	.byte	0x04, 0x17
        /*002a*/ 	.short	(.L_147 - .L_146)
.L_146:
        /*002c*/ 	.word	0x00000000
        /*0030*/ 	.short	0x0001
        /*0032*/ 	.short	0x0008
        /*0034*/ 	.byte	0x00, 0xf5, 0x21, 0x00


	//----- nvinfo : EIATTR_KPARAM_INFO
	.align		4
.L_147:
        /*0038*/ 	.byte	0x04, 0x17
        /*003a*/ 	.short	(.L_149 - .L_148)
.L_148:
        /*003c*/ 	.word	0x00000000
        /*0040*/ 	.short	0x0000
        /*0042*/ 	.short	0x0000
        /*0044*/ 	.byte	0x00, 0xf5, 0x21, 0x00


	//----- nvinfo : EIATTR_SPARSE_MMA_MASK
	.align		4
.L_149:
        /*0048*/ 	.byte	0x03, 0x50
        /*004a*/ 	.short	0x0000


	//----- nvinfo : EIATTR_MAXREG_COUNT
	.align		4
        /*004c*/ 	.byte	0x03, 0x1b
        /*004e*/ 	.short	0x00ff


	//----- nvinfo : EIATTR_MERCURY_ISA_VERSION
	.align		4
        /*0050*/ 	.byte	0x03, 0x5f
        /*0052*/ 	.short	0x0101


	//----- nvinfo : EIATTR_VRC_CTA_INIT_COUNT
	.align		4
        /*0054*/ 	.byte	0x02, 0x4a
	.zero		1
	.zero		1


	//----- nvinfo : EIATTR_EXIT_INSTR_OFFSETS
	.align		4
        /*0058*/ 	.byte	0x04, 0x1c
        /*005a*/ 	.short	(.L_151 - .L_150)


	//   ....[0]....
.L_150:
        /*005c*/ 	.word	0x00000070


	//   ....[1]....
        /*0060*/ 	.word	0x00000110


	//----- nvinfo : EIATTR_CBANK_PARAM_SIZE
	.align		4
.L_151:
        /*0064*/ 	.byte	0x03, 0x19
        /*0066*/ 	.short	0x0018


	//----- nvinfo : EIATTR_PARAM_CBANK
	.align		4
        /*0068*/ 	.byte	0x04, 0x0a
        /*006a*/ 	.short	(.L_153 - .L_152)
	.align		4
.L_152:
        /*006c*/ 	.word	index@(.nv.constant0.scalar_mul)
        /*0070*/ 	.short	0x0380
        /*0072*/ 	.short	0x0018


	//----- nvinfo : EIATTR_SW_WAR
	.align		4
.L_153:
        /*0074*/ 	.byte	0x04, 0x36
        /*0076*/ 	.short	(.L_155 - .L_154)
.L_154:
        /*0078*/ 	.word	0x00000008
.L_155:


//--------------------- .nv.info.copy_tensor      --------------------------
	.section	.nv.info.copy_tensor,"",@"SHT_CUDA_INFO"
	.sectionflags	@""
	.align	4


	//----- nvinfo : EIATTR_CUDA_API_VERSION
	.align		4
        /*0000*/ 	.byte	0x04, 0x37
        /*0002*/ 	.short	(.L_157 - .L_156)
.L_156:
        /*0004*/ 	.word	0x00000082


	//----- nvinfo : EIATTR_KPARAM_INFO
	.align		4
.L_157:
        /*0008*/ 	.byte	0x04, 0x17
        /*000a*/ 	.short	(.L_159 - .L_158)
.L_158:
        /*000c*/ 	.word	0x00000000
        /*0010*/ 	.short	0x0002
        /*0012*/ 	.short	0x0010
        /*0014*/ 	.byte	0x00, 0xf0, 0x11, 0x00


	//----- nvinfo : EIATTR_KPARAM_INFO
	.align		4
.L_159:
        /*0018*/ 	.byte	0x04, 0x17
        /*001a*/ 	.short	(.L_161 - .L_160)
.L_160:
        /*001c*/ 	.word	0x00000000
        /*0020*/ 	.short	0x0001
        /*0022*/ 	.short	0x0008
        /*0024*/ 	.byte	0x00, 0xf5, 0x21, 0x00


	//----- nvinfo : EIATTR_KPARAM_INFO
	.align		4
.L_161:
        /*0028*/ 	.byte	0x04, 0x17
        /*002a*/ 	.short	(.L_163 - .L_162)
.L_162:
        /*002c*/ 	.word	0x00000000
        /*0030*/ 	.short	0x0000
        /*0032*/ 	.short	0x0000
        /*0034*/ 	.byte	0x00, 0xf5, 0x21, 0x00


	//----- nvinfo : EIATTR_SPARSE_MMA_MASK
	.align		4
.L_163:
        /*0038*/ 	.byte	0x03, 0x50
        /*003a*/ 	.short	0x0000


	//----- nvinfo : EIATTR_MAXREG_COUNT
	.align		4
        /*003c*/ 	.byte	0x03, 0x1b
        /*003e*/ 	.short	0x00ff


	//----- nvinfo : EIATTR_MERCURY_ISA_VERSION
	.align		4
        /*0040*/ 	.byte	0x03, 0x5f
        /*0042*/ 	.short	0x0101


	//----- nvinfo : EIATTR_VRC_CTA_INIT_COUNT
	.align		4
        /*0044*/ 	.byte	0x02, 0x4a
	.zero		1
	.zero		1


	//----- nvinfo : EIATTR_EXIT_INSTR_OFFSETS
	.align		4
        /*0048*/ 	.byte	0x04, 0x1c
        /*004a*/ 	.short	(.L_165 - .L_164)


	//   ....[0]....
.L_164:
        /*004c*/ 	.word	0x00000070


	//   ....[1]....
        /*0050*/ 	.word	0x000000f0


	//----- nvinfo : EIATTR_CBANK_PARAM_SIZE
	.align		4
.L_165:
        /*0054*/ 	.byte	0x03, 0x19
        /*0056*/ 	.short	0x0014


	//----- nvinfo : EIATTR_PARAM_CBANK
	.align		4
        /*0058*/ 	.byte	0x04, 0x0a
        /*005a*/ 	.short	(.L_167 - .L_166)
	.align		4
.L_166:
        /*005c*/ 	.word	index@(.nv.constant0.copy_tensor)
        /*0060*/ 	.short	0x0380
        /*0062*/ 	.short	0x0014


	//----- nvinfo : EIATTR_SW_WAR
	.align		4
.L_167:
        /*0064*/ 	.byte	0x04, 0x36
        /*0066*/ 	.short	(.L_169 - .L_168)
.L_168:
        /*0068*/ 	.word	0x00000008
.L_169:


//--------------------- .nv.info.fill_constant    --------------------------
	.section	.nv.info.fill_constant,"",@"SHT_CUDA_INFO"
	.sectionflags	@""
	.align	4


	//----- nvinfo : EIATTR_CUDA_API_VERSION
	.align		4
        /*0000*/ 	.byte	0x04, 0x37
        /*0002*/ 	.short	(.L_171 - .L_170)
.L_170:
        /*0004*/ 	.word	0x00000082


	//----- nvinfo : EIATTR_KPARAM_INFO
	.align		4
.L_171:
        /*0008*/ 	.byte	0x04, 0x17
        /*000a*/ 	.short	(.L_173 - .L_172)
.L_172:
        /*000c*/ 	.word	0x00000000
        /*0010*/ 	.short	0x0002
        /*0012*/ 	.short	0x000c
        /*0014*/ 	.byte	0x00, 0xf0, 0x11, 0x00


	//----- nvinfo : EIATTR_KPARAM_INFO
	.align		4
.L_173:
        /*0018*/ 	.byte	0x04, 0x17
        /*001a*/ 	.short	(.L_175 - .L_174)
.L_174:
        /*001c*/ 	.word	0x00000000
        /*0020*/ 	.short	0x0001
        /*0022*/ 	.short	0x0008
        /*0024*/ 	.byte	0x00, 0xf0, 0x11, 0x00


	//----- nvinfo : EIATTR_KPARAM_INFO
	.align		4
.L_175:
        /*0028*/ 	.byte	0x04, 0x17
        /*002a*/ 	.short	(.L_177 - .L_176)
.L_176:
        /*002c*/ 	.word	0x00000000
        /*0030*/ 	.short	0x0000
        /*0032*/ 	.short	0x0000
        /*0034*/ 	.byte	0x00, 0xf5, 0x21, 0x00


	//----- nvinfo : EIATTR_SPARSE_MMA_MASK
	.align		4
.L_177:
        /*0038*/ 	.byte	0x03, 0x50
        /*003a*/ 	.short	0x0000


	//----- nvinfo : EIATTR_MAXREG_COUNT
	.align		4
        /*003c*/ 	.byte	0x03, 0x1b
        /*003e*/ 	.short	0x00ff


	//----- nvinfo : EIATTR_MERCURY_ISA_VERSION
	.align		4
        /*0040*/ 	.byte	0x03, 0x5f
        /*0042*/ 	.short	0x0101


	//----- nvinfo : EIATTR_VRC_CTA_INIT_COUNT
	.align		4
        /*0044*/ 	.byte	0x02, 0x4a
	.zero		1
	.zero		1


	//----- nvinfo : EIATTR_EXIT_INSTR_OFFSETS
	.align		4
        /*0048*/ 	.byte	0x04, 0x1c
        /*004a*/ 	.short	(.L_179 - .L_178)


	//   ....[0]....
.L_178:
        /*004c*/ 	.word	0x00000070


	//   ....[1]....
        /*0050*/ 	.word	0x000000d0


	//----- nvinfo : EIATTR_CBANK_PARAM_SIZE
	.align		4
.L_179:
        /*0054*/ 	.byte	0x03, 0x19
        /*0056*/ 	.short	0x0010


	//----- nvinfo : EIATTR_PARAM_CBANK
	.align		4
        /*0058*/ 	.byte	0x04, 0x0a
        /*005a*/ 	.short	(.L_181 - .L_180)
	.align		4
.L_180:
        /*005c*/ 	.word	index@(.nv.constant0.fill_constant)
        /*0060*/ 	.short	0x0380
        /*0062*/ 	.short	0x0010


	//----- nvinfo : EIATTR_SW_WAR
	.align		4
.L_181:
        /*0064*/ 	.byte	0x04, 0x36
        /*0066*/ 	.short	(.L_183 - .L_182)
.L_182:
        /*0068*/ 	.word	0x00000008
.L_183:


//--------------------- .nv.info.attention_qk_matmul --------------------------
	.section	.nv.info.attention_qk_matmul,"",@"SHT_CUDA_INFO"
	.sectionflags	@""
	.align	4


	//----- nvinfo : EIATTR_CUDA_API_VERSION
	.align		4
        /*0000*/ 	.byte	0x04, 0x37
        /*0002*/ 	.short	(.L_185 - .L_184)
.L_184:
        /*0004*/ 	.word	0x00000082


	//----- nvinfo : EIATTR_KPARAM_INFO
	.align		4
.L_185:
        /*0008*/ 	.byte	0x04, 0x17
        /*000a*/ 	.short	(.L_187 - .L_186)
.L_186:
        /*000c*/ 	.word	0x00000000
        /*0010*/ 	.short	0x0007
        /*0012*/ 	.short	0x0028
        /*0014*/ 	.byte	0x00, 0xf0, 0x11, 0x00


	//----- nvinfo : EIATTR_KPARAM_INFO
	.align		4
.L_187:
        /*0018*/ 	.byte	0x04, 0x17
        /*001a*/ 	.short	(.L_189 - .L_188)
.L_188:
        /*001c*/ 	.word	0x00000000
        /*0020*/ 	.short	0x0006
        /*0022*/ 	.short	0x0024
        /*0024*/ 	.byte	0x00, 0xf0, 0x11, 0x00


	//----- nvinfo : EIATTR_KPARAM_INFO
	.align		4
.L_189:
        /*0028*/ 	.byte	0x04, 0x17
        /*002a*/ 	.short	(.L_191 - .L_190)
.L_190:
        /*002c*/ 	.word	0x00000000
        /*0030*/ 	.short	0x0005
        /*0032*/ 	.short	0x0020
        /*0034*/ 	.byte	0x00, 0xf0, 0x11, 0x00


	//----- nvinfo : EIATTR_KPARAM_INFO
	.align		4
.L_191:
        /*0038*/ 	.byte	0x04, 0x17
        /*003a*/ 	.short	(.L_193 - .L_192)
.L_192:
        /*003c*/ 	.word	0x00000000
        /*0040*/ 	.short	0x0004
        /*0042*/ 	.short	0x001c
        /*0044*/ 	.byte	0x00, 0xf0, 0x11, 0x00


	//----- nvinfo : EIATTR_KPARAM_INFO
	.align		4
.L_193:
        /*0048*/ 	.byte	0x04, 0x17
        /*004a*/ 	.short	(.L_195 - .L_194)
.L_194:
        /*004c*/ 	.word	0x00000000
        /*0050*/ 	.short	0x0003
        /*0052*/ 	.short	0x0018
        /*0054*/ 	.byte	0x00, 0xf0, 0x11, 0x00


	//----- nvinfo : EIATTR_KPARAM_INFO
	.align		4
.L_195:
        /*0058*/ 	.byte	0x04, 0x17
        /*005a*/ 	.short	(.L_197 - .L_196)
.L_196:
        /*005c*/ 	.word	0x00000000
        /*0060*/ 	.short	0x0002
        /*0062*/ 	.short	0x0010
        /*0064*/ 	.byte	0x00, 0xf5, 0x21, 0x00


	//----- nvinfo : EIATTR_KPARAM_INFO
	.align		4
.L_197:
        /*0068*/ 	.byte	0x04, 0x17
        /*006a*/ 	.short	(.L_199 - .L_198)
.L_198:
        /*006c*/ 	.word	0x00000000
        /*0070*/ 	.short	0x0001
        /*0072*/ 	.short	0x0008
        /*0074*/ 	.byte	0x00, 0xf5, 0x21, 0x00


	//----- nvinfo : EIATTR_KPARAM_INFO
	.align		4
.L_199:
        /*0078*/ 	.byte	0x04, 0x17
        /*007a*/ 	.short	(.L_201 - .L_200)
.L_200:
        /*007c*/ 	.word	0x00000000
        /*0080*/ 	.short	0x0000
        /*0082*/ 	.short	0x0000
        /*0084*/ 	.byte	0x00, 0xf5, 0x21, 0x00


	//----- nvinfo : EIATTR_SPARSE_MMA_MASK
	.align		4
.L_201:
        /*0088*/ 	.byte	0x03, 0x50
        /*008a*/ 	.short	0x0000


	//----- nvinfo : EIATTR_MAXREG_COUNT
	.align		4
        /*008c*/ 	.byte	0x03, 0x1b
        /*008e*/ 	.short	0x00ff


	//----- nvinfo : EIATTR_MERCURY_ISA_VERSION
	.align		4
        /*0090*/ 	.byte	0x03, 0x5f
        /*0092*/ 	.short	0x0101


	//----- nvinfo : EIATTR_VRC_CTA_INIT_COUNT
	.align		4
        /*0094*/ 	.byte	0x02, 0x4a
	.zero		1
	.zero		1


	//----- nvinfo : EIATTR_EXIT_INSTR_OFFSETS
	.align		4
        /*0098*/ 	.byte	0x04, 0x1c
        /*009a*/ 	.short	(.L_203 - .L_202)


	//   ....[0]....
.L_202:
        /*009c*/ 	.word	0x00000010


	//----- nvinfo : EIATTR_CBANK_PARAM_SIZE
	.align		4
.L_203:
        /*00a0*/ 	.byte	0x03, 0x19
        /*00a2*/ 	.short	0x002c


	//----- nvinfo : EIATTR_PARAM_CBANK
	.align		4
        /*00a4*/ 	.byte	0x04, 0x0a
        /*00a6*/ 	.short	(.L_205 - .L_204)
	.align		4
.L_204:
        /*00a8*/ 	.word	index@(.nv.constant0.attention_qk_matmul)
        /*00ac*/ 	.short	0x0380
        /*00ae*/ 	.short	0x002c


	//----- nvinfo : EIATTR_SW_WAR
	.align		4
.L_205:
        /*00b0*/ 	.byte	0x04, 0x36
        /*00b2*/ 	.short	(.L_207 - .L_206)
.L_206:
        /*00b4*/ 	.word	0x00000008
.L_207:


//--------------------- .nv.info.layernorm_forward --------------------------
	.section	.nv.info.layernorm_forward,"",@"SHT_CUDA_INFO"
	.sectionflags	@""
	.align	4


	//----- nvinfo : EIATTR_CUDA_API_VERSION
	.align		4
        /*0000*/ 	.byte	0x04, 0x37
        /*0002*/ 	.short	(.L_209 - .L_208)
.L_208:
        /*0004*/ 	.word	0x00000082


	//----- nvinfo : EIATTR_KPARAM_INFO
	.align		4
.L_209:
        /*0008*/ 	.byte	0x04, 0x17
        /*000a*/ 	.short	(.L_211 - .L_210)
.L_210:
        /*000c*/ 	.word	0x00000000
        /*0010*/ 	.short	0x0006
        /*0012*/ 	.short	0x0028
        /*0014*/ 	.byte	0x00, 0xf0, 0x11, 0x00


	//----- nvinfo : EIATTR_KPARAM_INFO
	.align		4
.L_211:
        /*0018*/ 	.byte	0x04, 0x17
        /*001a*/ 	.short	(.L_213 - .L_212)
.L_212:
        /*001c*/ 	.word	0x00000000
        /*0020*/ 	.short	0x0005
        /*0022*/ 	.short	0x0024
        /*0024*/ 	.byte	0x00, 0xf0, 0x11, 0x00


	//----- nvinfo : EIATTR_KPARAM_INFO
	.align		4
.L_213:
        /*0028*/ 	.byte	0x04, 0x17
        /*002a*/ 	.short	(.L_215 - .L_214)
.L_214:
        /*002c*/ 	.word	0x00000000
        /*0030*/ 	.short	0x0004
        /*0032*/ 	.short	0x0020
        /*0034*/ 	.byte	0x00, 0xf0, 0x11, 0x00


	//----- nvinfo : EIATTR_KPARAM_INFO
	.align		4
.L_215:
        /*0038*/ 	.byte	0x04, 0x17
        /*003a*/ 	.short	(.L_217 - .L_216)
.L_216:
        /*003c*/ 	.word	0x00000000
        /*0040*/ 	.short	0x0003
        /*0042*/ 	.short	0x0018
        /*0044*/ 	.byte	0x00, 0xf5, 0x21, 0x00


	//----- nvinfo : EIATTR_KPARAM_INFO
	.align		4
.L_217:
        /*0048*/ 	.byte	0x04, 0x17
        /*004a*/ 	.short	(.L_219 - .L_218)
.L_218:
        /*004c*/ 	.word	0x00000000
        /*0050*/ 	.short	0x0002
        /*0052*/ 	.short	0x0010
        /*0054*/ 	.byte	0x00, 0xf5, 0x21, 0x00


	//----- nvinfo : EIATTR_KPARAM_INFO
	.align		4
.L_219:
        /*0058*/ 	.byte	0x04, 0x17
        /*005a*/ 	.short	(.L_221 - .L_220)
.L_220:
        /*005c*/ 	.word	0x00000000
        /*0060*/ 	.short	0x0001
        /*0062*/ 	.short	0x0008
        /*0064*/ 	.byte	0x00, 0xf5, 0x21, 0x00


	//----- nvinfo : EIATTR_KPARAM_INFO
	.align		4
.L_221:
        /*0068*/ 	.byte	0x04, 0x17
        /*006a*/ 	.short	(.L_223 - .L_222)
.L_222:
        /*006c*/ 	.word	0x00000000
        /*0070*/ 	.short	0x0000
        /*0072*/ 	.short	0x0000
        /*0074*/ 	.byte	0x00, 0xf5, 0x21, 0x00


	//----- nvinfo : EIATTR_SPARSE_MMA_MASK
	.align		4
.L_223:
        /*0078*/ 	.byte	0x03, 0x50
        /*007a*/ 	.short	0x0000


	//----- nvinfo : EIATTR_MAXREG_COUNT
	.align		4
        /*007c*/ 	.byte	0x03, 0x1b
        /*007e*/ 	.short	0x00ff


	//----- nvinfo : EIATTR_NUM_BARRIERS
	.align		4
        /*0080*/ 	.byte	0x02, 0x4c
        /*0082*/ 	.byte	0x01
	.zero		1


	//----- nvinfo : EIATTR_MERCURY_ISA_VERSION
	.align		4
        /*0084*/ 	.byte	0x03, 0x5f
        /*0086*/ 	.short	0x0101


	//----- nvinfo : EIATTR_VRC_CTA_INIT_COUNT
	.align		4
        /*0088*/ 	.byte	0x02, 0x4a
	.zero		1
	.zero		1


	//----- nvinfo : EIATTR_EXIT_INSTR_OFFSETS
	.align		4
        /*008c*/ 	.byte	0x04, 0x1c
        /*008e*/ 	.short	(.L_225 - .L_224)


	//   ....[0]....
.L_224:
        /*0090*/ 	.word	0x00000040


	//   ....[1]....
        /*0094*/ 	.word	0x00000780


	//   ....[2]....
        /*0098*/ 	.word	0x00000a80


	//----- nvinfo : EIATTR_CRS_STACK_SIZE
	.align		4
.L_225:
        /*009c*/ 	.byte	0x04, 0x1e
        /*009e*/ 	.short	(.L_227 - .L_226)
.L_226:
        /*00a0*/ 	.word	0x00000000


	//----- nvinfo : EIATTR_CBANK_PARAM_SIZE
	.align		4
.L_227:
        /*00a4*/ 	.byte	0x03, 0x19
        /*00a6*/ 	.short	0x002c


	//----- nvinfo : EIATTR_PARAM_CBANK
	.align		4
        /*00a8*/ 	.byte	0x04, 0x0a
        /*00aa*/ 	.short	(.L_229 - .L_228)
	.align		4
.L_228:
        /*00ac*/ 	.word	index@(.nv.constant0.layernorm_forward)
        /*00b0*/ 	.short	0x0380
        /*00b2*/ 	.short	0x002c


	//----- nvinfo : EIATTR_SW_WAR
	.align		4
.L_229:
        /*00b4*/ 	.byte	0x04, 0x36
        /*00b6*/ 	.short	(.L_231 - .L_230)
.L_230:
        /*00b8*/ 	.word	0x00000008
.L_231:


//--------------------- .nv.info.softmax_forward  --------------------------
	.section	.nv.info.softmax_forward,"",@"SHT_CUDA_INFO"
	.sectionflags	@""
	.align	4


	//----- nvinfo : EIATTR_CUDA_API_VERSION
	.align		4
        /*0000*/ 	.byte	0x04, 0x37
        /*0002*/ 	.short	(.L_233 - .L_232)
.L_232:
        /*0004*/ 	.word	0x00000082


	//----- nvinfo : EIATTR_KPARAM_INFO
	.align		4
.L_233:
        /*0008*/ 	.byte	0x04, 0x17
        /*000a*/ 	.short	(.L_235 - .L_234)
.L_234:
        /*000c*/ 	.word	0x00000000
        /*0010*/ 	.short	0x0003
        /*0012*/ 	.short	0x0014
        /*0014*/ 	.byte	0x00, 0xf0, 0x11, 0x00


	//----- nvinfo : EIATTR_KPARAM_INFO
	.align		4
.L_235:
        /*0018*/ 	.byte	0x04, 0x17
        /*001a*/ 	.short	(.L_237 - .L_236)
.L_236:
        /*001c*/ 	.word	0x00000000
        /*0020*/ 	.short	0x0002
        /*0022*/ 	.short	0x0010
        /*0024*/ 	.byte	0x00, 0xf0, 0x11, 0x00


	//----- nvinfo : EIATTR_KPARAM_INFO
	.align		4
.L_237:
        /*0028*/ 	.byte	0x04, 0x17
        /*002a*/ 	.short	(.L_239 - .L_238)
.L_238:
        /*002c*/ 	.word	0x00000000
        /*0030*/ 	.short	0x0001
        /*0032*/ 	.short	0x0008
        /*0034*/ 	.byte	0x00, 0xf5, 0x21, 0x00


	//----- nvinfo : EIATTR_KPARAM_INFO
	.align		4
.L_239:
        /*0038*/ 	.byte	0x04, 0x17
        /*003a*/ 	.short	(.L_241 - .L_240)
.L_240:
        /*003c*/ 	.word	0x00000000
        /*0040*/ 	.short	0x0000
        /*0042*/ 	.short	0x0000
        /*0044*/ 	.byte	0x00, 0xf5, 0x21, 0x00


	//----- nvinfo : EIATTR_SPARSE_MMA_MASK
	.align		4
.L_241:
        /*0048*/ 	.byte	0x03, 0x50
        /*004a*/ 	.short	0x0000


	//----- nvinfo : EIATTR_MAXREG_COUNT
	.align		4
        /*004c*/ 	.byte	0x03, 0x1b
        /*004e*/ 	.short	0x00ff


	//----- nvinfo : EIATTR_NUM_BARRIERS
	.align		4
        /*0050*/ 	.byte	0x02, 0x4c
        /*0052*/ 	.byte	0x01
	.zero		1


	//----- nvinfo : EIATTR_MERCURY_ISA_VERSION
	.align		4
        /*0054*/ 	.byte	0x03, 0x5f
        /*0056*/ 	.short	0x0101


	//----- nvinfo : EIATTR_VRC_CTA_INIT_COUNT
	.align		4
        /*0058*/ 	.byte	0x02, 0x4a
	.zero		1
	.zero		1


	//----- nvinfo : EIATTR_EXIT_INSTR_OFFSETS
	.align		4
        /*005c*/ 	.byte	0x04, 0x1c
        /*005e*/ 	.short	(.L_243 - .L_242)


	//   ....[0]....
.L_242:
        /*0060*/ 	.word	0x00000040


	//   ....[1]....
        /*0064*/ 	.word	0x000006b0


	//   ....[2]....
        /*0068*/ 	.word	0x000007f0


	//----- nvinfo : EIATTR_CRS_STACK_SIZE
	.align		4
.L_243:
        /*006c*/ 	.byte	0x04, 0x1e
        /*006e*/ 	.short	(.L_245 - .L_244)
.L_244:
        /*0070*/ 	.word	0x00000000


	//----- nvinfo : EIATTR_CBANK_PARAM_SIZE
	.align		4
.L_245:
        /*0074*/ 	.byte	0x03, 0x19
        /*0076*/ 	.short	0x0018


	//----- nvinfo : EIATTR_PARAM_CBANK
	.align		4
        /*0078*/ 	.byte	0x04, 0x0a
        /*007a*/ 	.short	(.L_247 - .L_246)
	.align		4
.L_246:
        /*007c*/ 	.word	index@(.nv.constant0.softmax_forward)
        /*0080*/ 	.short	0x0380
        /*0082*/ 	.short	0x0018


	//----- nvinfo : EIATTR_SW_WAR
	.align		4
.L_247:
        /*0084*/ 	.byte	0x04, 0x36
        /*0086*/ 	.short	(.L_249 - .L_248)
.L_248:
        /*0088*/ 	.word	0x00000008
.L_249:


//--------------------- .nv.info.sum_reduce       --------------------------
	.section	.nv.info.sum_reduce,"",@"SHT_CUDA_INFO"
	.sectionflags	@""
	.align	4


	//----- nvinfo : EIATTR_CUDA_API_VERSION
	.align		4
        /*0000*/ 	.byte	0x04, 0x37
        /*0002*/ 	.short	(.L_251 - .L_250)
.L_250:
        /*0004*/ 	.word	0x00000082


	//----- nvinfo : EIATTR_KPARAM_INFO
	.align		4
.L_251:
        /*0008*/ 	.byte	0x04, 0x17
        /*000a*/ 	.short	(.L_253 - .L_252)
.L_252:
        /*000c*/ 	.word	0x00000000
        /*0010*/ 	.short	0x0003
        /*0012*/ 	.short	0x0014
        /*0014*/ 	.byte	0x00, 0xf0, 0x11, 0x00


	//----- nvinfo : EIATTR_KPARAM_INFO
	.align		4
.L_253:
        /*0018*/ 	.byte	0x04, 0x17
        /*001a*/ 	.short	(.L_255 - .L_254)
.L_254:
        /*001c*/ 	.word	0x00000000
        /*0020*/ 	.short	0x0002
        /*0022*/ 	.short	0x0010
        /*0024*/ 	.byte	0x00, 0xf0, 0x11, 0x00


	//----- nvinfo : EIATTR_KPARAM_INFO
	.align		4
.L_255:
        /*0028*/ 	.byte	0x04, 0x17
        /*002a*/ 	.short	(.L_257 - .L_256)
.L_256:
        /*002c*/ 	.word	0x00000000
        /*0030*/ 	.short	0x0001
        /*0032*/ 	.short	0x0008
        /*0034*/ 	.byte	0x00, 0xf5, 0x21, 0x00


	//----- nvinfo : EIATTR_KPARAM_INFO
	.align		4
.L_257:
        /*0038*/ 	.byte	0x04, 0x17
        /*003a*/ 	.short	(.L_259 - .L_258)
.L_258:
        /*003c*/ 	.word	0x00000000
        /*0040*/ 	.short	0x0000
        /*0042*/ 	.short	0x0000
        /*0044*/ 	.byte	0x00, 0xf5, 0x21, 0x00


	//----- nvinfo : EIATTR_SPARSE_MMA_MASK
	.align		4
.L_259:
        /*0048*/ 	.byte	0x03, 0x50
        /*004a*/ 	.short	0x0000


	//----- nvinfo : EIATTR_MAXREG_COUNT
	.align		4
        /*004c*/ 	.byte	0x03, 0x1b
        /*004e*/ 	.short	0x00ff


	//----- nvinfo : EIATTR_NUM_BARRIERS
	.align		4
        /*0050*/ 	.byte	0x02, 0x4c
        /*0052*/ 	.byte	0x01
	.zero		1


	//----- nvinfo : EIATTR_MERCURY_ISA_VERSION
	.align		4
        /*0054*/ 	.byte	0x03, 0x5f
        /*0056*/ 	.short	0x0101


	//----- nvinfo : EIATTR_VRC_CTA_INIT_COUNT
	.align		4
        /*0058*/ 	.byte	0x02, 0x4a
	.zero		1
	.zero		1


	//----- nvinfo : EIATTR_EXIT_INSTR_OFFSETS
	.align		4
        /*005c*/ 	.byte	0x04, 0x1c
        /*005e*/ 	.short	(.L_261 - .L_260)


	//   ....[0]....
.L_260:
        /*0060*/ 	.word	0x00000040


	//   ....[1]....
        /*0064*/ 	.word	0x000002e0


	//   ....[2]....
        /*0068*/ 	.word	0x00000360


	//----- nvinfo : EIATTR_CRS_STACK_SIZE
	.align		4
.L_261:
        /*006c*/ 	.byte	0x04, 0x1e
        /*006e*/ 	.short	(.L_263 - .L_262)
.L_262:
        /*0070*/ 	.word	0x00000000


	//----- nvinfo : EIATTR_CBANK_PARAM_SIZE
	.align		4
.L_263:
        /*0074*/ 	.byte	0x03, 0x19
        /*0076*/ 	.short	0x0018


	//----- nvinfo : EIATTR_PARAM_CBANK
	.align		4
        /*0078*/ 	.byte	0x04, 0x0a
        /*007a*/ 	.short	(.L_265 - .L_264)
	.align		4
.L_264:
        /*007c*/ 	.word	index@(.nv.constant0.sum_reduce)
        /*0080*/ 	.short	0x0380
        /*0082*/ 	.short	0x0018


	//----- nvinfo : EIATTR_SW_WAR
	.align		4
.L_265:
        /*0084*/ 	.byte	0x04, 0x36
        /*0086*/ 	.short	(.L_267 - .L_266)
.L_266:
        /*0088*/ 	.word	0x00000008
.L_267:


//--------------------- .nv.info.powf_forward     --------------------------
	.section	.nv.info.powf_forward,"",@"SHT_CUDA_INFO"
	.sectionflags	@""
	.align	4


	//----- nvinfo : EIATTR_CUDA_API_VERSION
	.align		4
        /*0000*/ 	.byte	0x04, 0x37
        /*0002*/ 	.short	(.L_269 - .L_268)
.L_268:
        /*0004*/ 	.word	0x00000082


	//----- nvinfo : EIATTR_KPARAM_INFO
	.align		4
.L_269:
        /*0008*/ 	.byte	0x04, 0x17
        /*000a*/ 	.short	(.L_271 - .L_270)
.L_270:
        /*000c*/ 	.word	0x00000000
        /*0010*/ 	.short	0x0003
        /*0012*/ 	.short	0x0014
        /*0014*/ 	.byte	0x00, 0xf0, 0x11, 0x00


	//----- nvinfo : EIATTR_KPARAM_INFO
	.align		4
.L_271:
        /*0018*/ 	.byte	0x04, 0x17
        /*001a*/ 	.short	(.L_273 - .L_272)
.L_272:
        /*001c*/ 	.word	0x00000000
        /*0020*/ 	.short	0x0002
        /*0022*/ 	.short	0x0010
        /*0024*/ 	.byte	0x00, 0xf0, 0x11, 0x00


	//----- nvinfo : EIATTR_KPARAM_INFO
	.align		4
.L_273:
        /*0028*/ 	.byte	0x04, 0x17
        /*002a*/ 	.short	(.L_275 - .L_274)
.L_274:
        /*002c*/ 	.word	0x00000000
        /*0030*/ 	.short	0x0001
        /*0032*/ 	.short	0x0008
        /*0034*/ 	.byte	0x00, 0xf5, 0x21, 0x00


	//----- nvinfo : EIATTR_KPARAM_INFO
	.align		4
.L_275:
        /*0038*/ 	.byte	0x04, 0x17
        /*003a*/ 	.short	(.L_277 - .L_276)
.L_276:
        /*003c*/ 	.word	0x00000000
        /*0040*/ 	.short	0x0000
        /*0042*/ 	.short	0x0000
        /*0044*/ 	.byte	0x00, 0xf5, 0x21, 0x00


	//----- nvinfo : EIATTR_SPARSE_MMA_MASK
	.align		4
.L_277:
        /*0048*/ 	.byte	0x03, 0x50
        /*004a*/ 	.short	0x0000


	//----- nvinfo : EIATTR_MAXREG_COUNT
	.align		4
        /*004c*/ 	.byte	0x03, 0x1b
        /*004e*/ 	.short	0x00ff


	//----- nvinfo : EIATTR_MERCURY_ISA_VERSION
	.align		4
        /*0050*/ 	.byte	0x03, 0x5f
        /*0052*/ 	.short	0x0101


	//----- nvinfo : EIATTR_VRC_CTA_INIT_COUNT
	.align		4
        /*0054*/ 	.byte	0x02, 0x4a
	.zero		1
	.zero		1


	//----- nvinfo : EIATTR_EXIT_INSTR_OFFSETS
	.align		4
        /*0058*/ 	.byte	0x04, 0x1c
        /*005a*/ 	.short	(.L_279 - .L_278)


	//   ....[0]....
.L_278:
        /*005c*/ 	.word	0x00000070


	//   ....[1]....
        /*0060*/ 	.word	0x000006b0


	//----- nvinfo : EIATTR_CRS_STACK_SIZE
	.align		4
.L_279:
        /*0064*/ 	.byte	0x04, 0x1e
        /*0066*/ 	.short	(.L_281 - .L_280)
.L_280:
        /*0068*/ 	.word	0x00000000


	//----- nvinfo : EIATTR_CBANK_PARAM_SIZE
	.align		4
.L_281:
        /*006c*/ 	.byte	0x03, 0x19
        /*006e*/ 	.short	0x0018


	//----- nvinfo : EIATTR_PARAM_CBANK
	.align		4
        /*0070*/ 	.byte	0x04, 0x0a
        /*0072*/ 	.short	(.L_283 - .L_282)
	.align		4
.L_282:
        /*0074*/ 	.word	index@(.nv.constant0.powf_forward)
        /*0078*/ 	.short	0x0380
        /*007a*/ 	.short	0x0018


	//----- nvinfo : EIATTR_SW_WAR
	.align		4
.L_283:
        /*007c*/ 	.byte	0x04, 0x36
        /*007e*/ 	.short	(.L_285 - .L_284)
.L_284:
        /*0080*/ 	.word	0x00000008
.L_285:


//--------------------- .nv.info.log_forward      --------------------------
	.section	.nv.info.log_forward,"",@"SHT_CUDA_INFO"
	.sectionflags	@""
	.align	4


	//----- nvinfo : EIATTR_CUDA_API_VERSION
	.align		4
        /*0000*/ 	.byte	0x04, 0x37
        /*0002*/ 	.short	(.L_287 - .L_286)
.L_286:
        /*0004*/ 	.word	0x00000082


	//----- nvinfo : EIATTR_KPARAM_INFO
	.align		4
.L_287:
        /*0008*/ 	.byte	0x04, 0x17
        /*000a*/ 	.short	(.L_289 - .L_288)
.L_288:
        /*000c*/ 	.word	0x00000000
        /*0010*/ 	.short	0x0002
        /*0012*/ 	.short	0x0010
        /*0014*/ 	.byte	0x00, 0xf0, 0x11, 0x00


	//----- nvinfo : EIATTR_KPARAM_INFO
	.align		4
.L_289:
        /*0018*/ 	.byte	0x04, 0x17
        /*001a*/ 	.short	(.L_291 - .L_290)
.L_290:
        /*001c*/ 	.word	0x00000000
        /*0020*/ 	.short	0x0001
        /*0022*/ 	.short	0x0008
        /*0024*/ 	.byte	0x00, 0xf5, 0x21, 0x00


	//----- nvinfo : EIATTR_KPARAM_INFO
	.align		4
.L_291:
        /*0028*/ 	.byte	0x04, 0x17
        /*002a*/ 	.short	(.L_293 - .L_292)
.L_292:
        /*002c*/ 	.word	0x00000000
        /*0030*/ 	.short	0x0000
        /*0032*/ 	.short	0x0000
        /*0034*/ 	.byte	0x00, 0xf5, 0x21, 0x00


	//----- nvinfo : EIATTR_SPARSE_MMA_MASK
	.align		4
.L_293:
        /*0038*/ 	.byte	0x03, 0x50
        /*003a*/ 	.short	0x0000


	//----- nvinfo : EIATTR_MAXREG_COUNT
	.align		4
        /*003c*/ 	.byte	0x03, 0x1b
        /*003e*/ 	.short	0x00ff


	//----- nvinfo : EIATTR_MERCURY_ISA_VERSION
	.align		4
        /*0040*/ 	.byte	0x03, 0x5f
        /*0042*/ 	.short	0x0101


	//----- nvinfo : EIATTR_VRC_CTA_INIT_COUNT
	.align		4
        /*0044*/ 	.byte	0x02, 0x4a
	.zero		1
	.zero		1


	//----- nvinfo : EIATTR_EXIT_INSTR_OFFSETS
	.align		4
        /*0048*/ 	.byte	0x04, 0x1c
        /*004a*/ 	.short	(.L_295 - .L_294)


	//   ....[0]....
.L_294:
        /*004c*/ 	.word	0x00000070


	//   ....[1]....
        /*0050*/ 	.word	0x00000290


	//----- nvinfo : EIATTR_CBANK_PARAM_SIZE
	.align		4
.L_295:
        /*0054*/ 	.byte	0x03, 0x19
        /*0056*/ 	.short	0x0014


	//----- nvinfo : EIATTR_PARAM_CBANK
	.align		4
        /*0058*/ 	.byte	0x04, 0x0a
        /*005a*/ 	.short	(.L_297 - .L_296)
	.align		4
.L_296:
        /*005c*/ 	.word	index@(.nv.constant0.log_forward)
        /*0060*/ 	.short	0x0380
        /*0062*/ 	.short	0x0014


	//----- nvinfo : EIATTR_SW_WAR
	.align		4
.L_297:
        /*0064*/ 	.byte	0x04, 0x36
        /*0066*/ 	.short	(.L_299 - .L_298)
.L_298:
        /*0068*/ 	.word	0x00000008
.L_299:


//--------------------- .nv.info.exp_forward      --------------------------
	.section	.nv.info.exp_forward,"",@"SHT_CUDA_INFO"
	.sectionflags	@""
	.align	4


	//----- nvinfo : EIATTR_CUDA_API_VERSION
	.align		4
        /*0000*/ 	.byte	0x04, 0x37
        /*0002*/ 	.short	(.L_301 - .L_300)
.L_300:
        /*0004*/ 	.word	0x00000082


	//----- nvinfo : EIATTR_KPARAM_INFO
	.align		4
.L_301:
        /*0008*/ 	.byte	0x04, 0x17
        /*000a*/ 	.short	(.L_303 - .L_302)
.L_302:
        /*000c*/ 	.word	0x00000000
        /*0010*/ 	.short	0x0002
        /*0012*/ 	.short	0x0010
        /*0014*/ 	.byte	0x00, 0xf0, 0x11, 0x00


	//----- nvinfo : EIATTR_KPARAM_INFO
	.align		4
.L_303:
        /*0018*/ 	.byte	0x04, 0x17
        /*001a*/ 	.short	(.L_305 - .L_304)
.L_304:
        /*001c*/ 	.word	0x00000000
        /*0020*/ 	.short	0x0001
        /*0022*/ 	.short	0x0008
        /*0024*/ 	.byte	0x00, 0xf5, 0x21, 0x00


	//----- nvinfo : EIATTR_KPARAM_INFO
	.align		4
.L_305:
        /*0028*/ 	.byte	0x04, 0x17
        /*002a*/ 	.short	(.L_307 - .L_306)
.L_306:
        /*002c*/ 	.word	0x00000000
        /*0030*/ 	.short	0x0000
        /*0032*/ 	.short	0x0000
        /*0034*/ 	.byte	0x00, 0xf5, 0x21, 0x00


	//----- nvinfo : EIATTR_SPARSE_MMA_MASK
	.align		4
.L_307:
        /*0038*/ 	.byte	0x03, 0x50
        /*003a*/ 	.short	0x0000


	//----- nvinfo : EIATTR_MAXREG_COUNT
	.align		4
        /*003c*/ 	.byte	0x03, 0x1b
        /*003e*/ 	.short	0x00ff


	//----- nvinfo : EIATTR_MERCURY_ISA_VERSION
	.align		4
        /*0040*/ 	.byte	0x03, 0x5f
        /*0042*/ 	.short	0x0101


	//----- nvinfo : EIATTR_VRC_CTA_INIT_COUNT
	.align		4
        /*0044*/ 	.byte	0x02, 0x4a
	.zero		1
	.zero		1


	//----- nvinfo : EIATTR_EXIT_INSTR_OFFSETS
	.align		4
        /*0048*/ 	.byte	0x04, 0x1c
        /*004a*/ 	.short	(.L_309 - .L_308)


	//   ....[0]....
.L_308:
        /*004c*/ 	.word	0x00000070


	//   ....[1]....
        /*0050*/ 	.word	0x00000190


	//----- nvinfo : EIATTR_CBANK_PARAM_SIZE
	.align		4
.L_309:
        /*0054*/ 	.byte	0x03, 0x19
        /*0056*/ 	.short	0x0014


	//----- nvinfo : EIATTR_PARAM_CBANK
	.align		4
        /*0058*/ 	.byte	0x04, 0x0a
        /*005a*/ 	.short	(.L_311 - .L_310)
	.align		4
.L_310:
        /*005c*/ 	.word	index@(.nv.constant0.exp_forward)
        /*0060*/ 	.short	0x0380
        /*0062*/ 	.short	0x0014


	//----- nvinfo : EIATTR_SW_WAR
	.align		4
.L_311:
        /*0064*/ 	.byte	0x04, 0x36
        /*0066*/ 	.short	(.L_313 - .L_312)
.L_312:
        /*0068*/ 	.word	0x00000008
.L_313:


//--------------------- .nv.info.gelu_forward     --------------------------
	.section	.nv.info.gelu_forward,"",@"SHT_CUDA_INFO"
	.sectionflags	@""
	.align	4


	//----- nvinfo : EIATTR_CUDA_API_VERSION
	.align		4
        /*0000*/ 	.byte	0x04, 0x37
        /*0002*/ 	.short	(.L_315 - .L_314)
.L_314:
        /*0004*/ 	.word	0x00000082


	//----- nvinfo : EIATTR_KPARAM_INFO
	.align		4
.L_315:
        /*0008*/ 	.byte	0x04, 0x17
        /*000a*/ 	.short	(.L_317 - .L_316)
.L_316:
        /*000c*/ 	.word	0x00000000
        /*0010*/ 	.short	0x0002
        /*0012*/ 	.short	0x0010
        /*0014*/ 	.byte	0x00, 0xf0, 0x11, 0x00


	//----- nvinfo : EIATTR_KPARAM_INFO
	.align		4
.L_317:
        /*0018*/ 	.byte	0x04, 0x17
        /*001a*/ 	.short	(.L_319 - .L_318)
.L_318:
        /*001c*/ 	.word	0x00000000
        /*0020*/ 	.short	0x0001
        /*0022*/ 	.short	0x0008
        /*0024*/ 	.byte	0x00, 0xf5, 0x21, 0x00


	//----- nvinfo : EIATTR_KPARAM_INFO
	.align		4
.L_319:
        /*0028*/ 	.byte	0x04, 0x17
        /*002a*/ 	.short	(.L_321 - .L_320)
.L_320:
        /*002c*/ 	.word	0x00000000
        /*0030*/ 	.short	0x0000
        /*0032*/ 	.short	0x0000
        /*0034*/ 	.byte	0x00, 0xf5, 0x21, 0x00


	//----- nvinfo : EIATTR_SPARSE_MMA_MASK
	.align		4
.L_321:
        /*0038*/ 	.byte	0x03, 0x50
        /*003a*/ 	.short	0x0000


	//----- nvinfo : EIATTR_MAXREG_COUNT
	.align		4
        /*003c*/ 	.byte	0x03, 0x1b
        /*003e*/ 	.short	0x00ff


	//----- nvinfo : EIATTR_MERCURY_ISA_VERSION
	.align		4
        /*0040*/ 	.byte	0x03, 0x5f
        /*0042*/ 	.short	0x0101


	//----- nvinfo : EIATTR_VRC_CTA_INIT_COUNT
	.align		4
        /*0044*/ 	.byte	0x02, 0x4a
	.zero		1
	.zero		1


	//----- nvinfo : EIATTR_EXIT_INSTR_OFFSETS
	.align		4
        /*0048*/ 	.byte	0x04, 0x1c
        /*004a*/ 	.short	(.L_323 - .L_322)


	//   ....[0]....
.L_322:
        /*004c*/ 	.word	0x00000070


	//   ....[1]....
        /*0050*/ 	.word	0x00000270


	//----- nvinfo : EIATTR_CBANK_PARAM_SIZE
	.align		4
.L_323:
        /*0054*/ 	.byte	0x03, 0x19
        /*0056*/ 	.short	0x0014


	//----- nvinfo : EIATTR_PARAM_CBANK
	.align		4
        /*0058*/ 	.byte	0x04, 0x0a
        /*005a*/ 	.short	(.L_325 - .L_324)
	.align		4
.L_324:
        /*005c*/ 	.word	index@(.nv.constant0.gelu_forward)
        /*0060*/ 	.short	0x0380
        /*0062*/ 	.short	0x0014


	//----- nvinfo : EIATTR_SW_WAR
	.align		4
.L_325:
        /*0064*/ 	.byte	0x04, 0x36
        /*0066*/ 	.short	(.L_327 - .L_326)
.L_326:
        /*0068*/ 	.word	0x00000008
.L_327:


//--------------------- .nv.info.sigmoid_forward  --------------------------
	.section	.nv.info.sigmoid_forward,"",@"SHT_CUDA_INFO"
	.sectionflags	@""
	.align	4


	//----- nvinfo : EIATTR_CUDA_API_VERSION
	.align		4
        /*0000*/ 	.byte	0x04, 0x37
        /*0002*/ 	.short	(.L_329 - .L_328)
.L_328:
        /*0004*/ 	.word	0x00000082


	//----- nvinfo : EIATTR_KPARAM_INFO
	.align		4
.L_329:
        /*0008*/ 	.byte	0x04, 0x17
        /*000a*/ 	.short	(.L_331 - .L_330)
.L_330:
        /*000c*/ 	.word	0x00000000
        /*0010*/ 	.short	0x0002
        /*0012*/ 	.short	0x0010
        /*0014*/ 	.byte	0x00, 0xf0, 0x11, 0x00


	//----- nvinfo : EIATTR_KPARAM_INFO
	.align		4
.L_331:
        /*0018*/ 	.byte	0x04, 0x17
        /*001a*/ 	.short	(.L_333 - .L_332)
.L_332:
        /*001c*/ 	.word	0x00000000
        /*0020*/ 	.short	0x0001
        /*0022*/ 	.short	0x0008
        /*0024*/ 	.byte	0x00, 0xf5, 0x21, 0x00


	//----- nvinfo : EIATTR_KPARAM_INFO
	.align		4
.L_333:
        /*0028*/ 	.byte	0x04, 0x17
        /*002a*/ 	.short	(.L_335 - .L_334)
.L_334:
        /*002c*/ 	.word	0x00000000
        /*0030*/ 	.short	0x0000
        /*0032*/ 	.short	0x0000
        /*0034*/ 	.byte	0x00, 0xf5, 0x21, 0x00


	//----- nvinfo : EIATTR_SPARSE_MMA_MASK
	.align		4
.L_335:
        /*0038*/ 	.byte	0x03, 0x50
        /*003a*/ 	.short	0x0000


	//----- nvinfo : EIATTR_MAXREG_COUNT
	.align		4
        /*003c*/ 	.byte	0x03, 0x1b
        /*003e*/ 	.short	0x00ff


	//----- nvinfo : EIATTR_MERCURY_ISA_VERSION
	.align		4
        /*0040*/ 	.byte	0x03, 0x5f
        /*0042*/ 	.short	0x0101


	//----- nvinfo : EIATTR_VRC_CTA_INIT_COUNT
	.align		4
        /*0044*/ 	.byte	0x02, 0x4a
	.zero		1
	.zero		1


	//----- nvinfo : EIATTR_EXIT_INSTR_OFFSETS
	.align		4
        /*0048*/ 	.byte	0x04, 0x1c
        /*004a*/ 	.short	(.L_337 - .L_336)


	//   ....[0]....
.L_336:
        /*004c*/ 	.word	0x00000070


	//   ....[1]....
        /*0050*/ 	.word	0x00000260


	//----- nvinfo : EIATTR_CRS_STACK_SIZE
	.align		4
.L_337:
        /*0054*/ 	.byte	0x04, 0x1e
        /*0056*/ 	.short	(.L_339 - .L_338)
.L_338:
        /*0058*/ 	.word	0x00000000


	//----- nvinfo : EIATTR_CBANK_PARAM_SIZE
	.align		4
.L_339:
        /*005c*/ 	.byte	0x03, 0x19
        /*005e*/ 	.short	0x0014


	//----- nvinfo : EIATTR_PARAM_CBANK
	.align		4
        /*0060*/ 	.byte	0x04, 0x0a
        /*0062*/ 	.short	(.L_341 - .L_340)
	.align		4
.L_340:
        /*0064*/ 	.word	index@(.nv.constant0.sigmoid_forward)
        /*0068*/ 	.short	0x0380
        /*006a*/ 	.short	0x0014


	//----- nvinfo : EIATTR_SW_WAR
	.align		4
.L_341:
        /*006c*/ 	.byte	0x04, 0x36
        /*006e*/ 	.short	(.L_343 - .L_342)
.L_342:
        /*0070*/ 	.word	0x00000008
.L_343:


//--------------------- .nv.info.relu_backward    --------------------------
	.section	.nv.info.relu_backward,"",@"SHT_CUDA_INFO"
	.sectionflags	@""
	.align	4


	//----- nvinfo : EIATTR_CUDA_API_VERSION
	.align		4
        /*0000*/ 	.byte	0x04, 0x37
        /*0002*/ 	.short	(.L_345 - .L_344)
.L_344:
        /*0004*/ 	.word	0x00000082


	//----- nvinfo : EIATTR_KPARAM_INFO
	.align		4
.L_345:
        /*0008*/ 	.byte	0x04, 0x17
        /*000a*/ 	.short	(.L_347 - .L_346)
.L_346:
        /*000c*/ 	.word	0x00000000
        /*0010*/ 	.short	0x0003
        /*0012*/ 	.short	0x0018
        /*0014*/ 	.byte	0x00, 0xf0, 0x11, 0x00


	//----- nvinfo : EIATTR_KPARAM_INFO
	.align		4
.L_347:
        /*0018*/ 	.byte	0x04, 0x17
        /*001a*/ 	.short	(.L_349 - .L_348)
.L_348:
        /*001c*/ 	.word	0x00000000
        /*0020*/ 	.short	0x0002
        /*0022*/ 	.short	0x0010
        /*0024*/ 	.byte	0x00, 0xf5, 0x21, 0x00


	//----- nvinfo : EIATTR_KPARAM_INFO
	.align		4
.L_349:
        /*0028*/ 	.byte	0x04, 0x17
        /*002a*/ 	.short	(.L_351 - .L_350)
.L_350:
        /*002c*/ 	.word	0x00000000
        /*0030*/ 	.short	0x0001
        /*0032*/ 	.short	0x0008
        /*0034*/ 	.byte	0x00, 0xf5, 0x21, 0x00


	//----- nvinfo : EIATTR_KPARAM_INFO
	.align		4
.L_351:
        /*0038*/ 	.byte	0x04, 0x17
        /*003a*/ 	.short	(.L_353 - .L_352)
.L_352:
        /*003c*/ 	.word	0x00000000
        /*0040*/ 	.short	0x0000
        /*0042*/ 	.short	0x0000
        /*0044*/ 	.byte	0x00, 0xf5, 0x21, 0x00


	//----- nvinfo : EIATTR_SPARSE_MMA_MASK
	.align		4
.L_353:
        /*0048*/ 	.byte	0x03, 0x50
        /*004a*/ 	.short	0x0000


	//----- nvinfo : EIATTR_MAXREG_COUNT
	.align		4
        /*004c*/ 	.byte	0x03, 0x1b
        /*004e*/ 	.short	0x00ff


	//----- nvinfo : EIATTR_MERCURY_ISA_VERSION
	.align		4
        /*0050*/ 	.byte	0x03, 0x5f
        /*0052*/ 	.short	0x0101


	//----- nvinfo : EIATTR_VRC_CTA_INIT_COUNT
	.align		4
        /*0054*/ 	.byte	0x02, 0x4a
	.zero		1
	.zero		1


	//----- nvinfo : EIATTR_EXIT_INSTR_OFFSETS
	.align		4
        /*0058*/ 	.byte	0x04, 0x1c
        /*005a*/ 	.short	(.L_355 - .L_354)


	//   ....[0]....
.L_354:
        /*005c*/ 	.word	0x00000070


	//   ....[1]....
        /*0060*/ 	.word	0x00000170


	//----- nvinfo : EIATTR_CRS_STACK_SIZE
	.align		4
.L_355:
        /*0064*/ 	.byte	0x04, 0x1e
        /*0066*/ 	.short	(.L_357 - .L_356)
.L_356:
        /*0068*/ 	.word	0x00000000


	//----- nvinfo : EIATTR_CBANK_PARAM_SIZE
	.align		4
.L_357:
        /*006c*/ 	.byte	0x03, 0x19
        /*006e*/ 	.short	0x001c


	//----- nvinfo : EIATTR_PARAM_CBANK
	.align		4
        /*0070*/ 	.byte	0x04, 0x0a
        /*0072*/ 	.short	(.L_359 - .L_358)
	.align		4
.L_358:
        /*0074*/ 	.word	index@(.nv.constant0.relu_backward)
        /*0078*/ 	.short	0x0380
        /*007a*/ 	.short	0x001c


	//----- nvinfo : EIATTR_SW_WAR
	.align		4
.L_359:
        /*007c*/ 	.byte	0x04, 0x36
        /*007e*/ 	.short	(.L_361 - .L_360)
.L_360:
        /*0080*/ 	.word	0x00000008
.L_361:


//--------------------- .nv.info.relu_forward     --------------------------
	.section	.nv.info.relu_forward,"",@"SHT_CUDA_INFO"
	.sectionflags	@""
	.align	4


	//----- nvinfo : EIATTR_CUDA_API_VERSION
	.align		4
        /*0000*/ 	.byte	0x04, 0x37
        /*0002*/ 	.short	(.L_363 - .L_362)
.L_362:
        /*0004*/ 	.word	0x00000082


	//----- nvinfo : EIATTR_KPARAM_INFO
	.align		4
.L_363:
        /*0008*/ 	.byte	0x04, 0x17
        /*000a*/ 	.short	(.L_365 - .L_364)
.L_364:
        /*000c*/ 	.word	0x00000000
        /*0010*/ 	.short	0x0002
        /*0012*/ 	.short	0x0010
        /*0014*/ 	.byte	0x00, 0xf0, 0x11, 0x00


	//----- nvinfo : EIATTR_KPARAM_INFO
	.align		4
.L_365:
        /*0018*/ 	.byte	0x04, 0x17
        /*001a*/ 	.short	(.L_367 - .L_366)
.L_366:
        /*001c*/ 	.word	0x00000000
        /*0020*/ 	.short	0x0001
        /*0022*/ 	.short	0x0008
        /*0024*/ 	.byte	0x00, 0xf5, 0x21, 0x00


	//----- nvinfo : EIATTR_KPARAM_INFO
	.align		4
.L_367:
        /*0028*/ 	.byte	0x04, 0x17
        /*002a*/ 	.short	(.L_369 - .L_368)
.L_368:
        /*002c*/ 	.word	0x00000000
        /*0030*/ 	.short	0x0000
        /*0032*/ 	.short	0x0000
        /*0034*/ 	.byte	0x00, 0xf5, 0x21, 0x00


	//----- nvinfo : EIATTR_SPARSE_MMA_MASK
	.align		4
.L_369:
        /*0038*/ 	.byte	0x03, 0x50
        /*003a*/ 	.short	0x0000


	//----- nvinfo : EIATTR_MAXREG_COUNT
	.align		4
        /*003c*/ 	.byte	0x03, 0x1b
        /*003e*/ 	.short	0x00ff


	//----- nvinfo : EIATTR_MERCURY_ISA_VERSION
	.align		4
        /*0040*/ 	.byte	0x03, 0x5f
        /*0042*/ 	.short	0x0101


	//----- nvinfo : EIATTR_VRC_CTA_INIT_COUNT
	.align		4
        /*0044*/ 	.byte	0x02, 0x4a
	.zero		1
	.zero		1


	//----- nvinfo : EIATTR_EXIT_INSTR_OFFSETS
	.align		4
        /*0048*/ 	.byte	0x04, 0x1c
        /*004a*/ 	.short	(.L_371 - .L_370)


	//   ....[0]....
.L_370:
        /*004c*/ 	.word	0x00000070


	//   ....[1]....
        /*0050*/ 	.word	0x00000100


	//----- nvinfo : EIATTR_CBANK_PARAM_SIZE
	.align		4
.L_371:
        /*0054*/ 	.byte	0x03, 0x19
        /*0056*/ 	.short	0x0014


	//----- nvinfo : EIATTR_PARAM_CBANK
	.align		4
        /*0058*/ 	.byte	0x04, 0x0a
        /*005a*/ 	.short	(.L_373 - .L_372)
	.align		4
.L_372:
        /*005c*/ 	.word	index@(.nv.constant0.relu_forward)
        /*0060*/ 	.short	0x0380
        /*0062*/ 	.short	0x0014


	//----- nvinfo : EIATTR_SW_WAR
	.align		4
.L_373:
        /*0064*/ 	.byte	0x04, 0x36
        /*0066*/ 	.short	(.L_375 - .L_374)
.L_374:
        /*0068*/ 	.word	0x00000008
.L_375:


//--------------------- .nv.info.elementwise_div  --------------------------
	.section	.nv.info.elementwise_div,"",@"SHT_CUDA_INFO"
	.sectionflags	@""
	.align	4


	//----- nvinfo : EIATTR_CUDA_API_VERSION
	.align		4
        /*0000*/ 	.byte	0x04, 0x37
        /*0002*/ 	.short	(.L_377 - .L_376)
.L_376:
        /*0004*/ 	.word	0x00000082


	//----- nvinfo : EIATTR_KPARAM_INFO
	.align		4
.L_377:
        /*0008*/ 	.byte	0x04, 0x17
        /*000a*/ 	.short	(.L_379 - .L_378)
.L_378:
        /*000c*/ 	.word	0x00000000
        /*0010*/ 	.short	0x0003
        /*0012*/ 	.short	0x0018
        /*0014*/ 	.byte	0x00, 0xf0, 0x11, 0x00


	//----- nvinfo : EIATTR_KPARAM_INFO
	.align		4
.L_379:
        /*0018*/ 	.byte	0x04, 0x17
        /*001a*/ 	.short	(.L_381 - .L_380)
.L_380:
        /*001c*/ 	.word	0x00000000
        /*0020*/ 	.short	0x0002
        /*0022*/ 	.short	0x0010
        /*0024*/ 	.byte	0x00, 0xf5, 0x21, 0x00


	//----- nvinfo : EIATTR_KPARAM_INFO
	.align		4
.L_381:
        /*0028*/ 	.byte	0x04, 0x17
        /*002a*/ 	.short	(.L_383 - .L_382)
.L_382:
        /*002c*/ 	.word	0x00000000
        /*0030*/ 	.short	0x0001
        /*0032*/ 	.short	0x0008
        /*0034*/ 	.byte	0x00, 0xf5, 0x21, 0x00


	//----- nvinfo : EIATTR_KPARAM_INFO
	.align		4
.L_383:
        /*0038*/ 	.byte	0x04, 0x17
        /*003a*/ 	.short	(.L_385 - .L_384)
.L_384:
        /*003c*/ 	.word	0x00000000
        /*0040*/ 	.short	0x0000
        /*0042*/ 	.short	0x0000
        /*0044*/ 	.byte	0x00, 0xf5, 0x21, 0x00


	//----- nvinfo : EIATTR_SPARSE_MMA_MASK
	.align		4
.L_385:
        /*0048*/ 	.byte	0x03, 0x50
        /*004a*/ 	.short	0x0000


	//----- nvinfo : EIATTR_MAXREG_COUNT
	.align		4
        /*004c*/ 	.byte	0x03, 0x1b
        /*004e*/ 	.short	0x00ff


	//----- nvinfo : EIATTR_MERCURY_ISA_VERSION
	.align		4
        /*0050*/ 	.byte	0x03, 0x5f
        /*0052*/ 	.short	0x0101


	//----- nvinfo : EIATTR_VRC_CTA_INIT_COUNT
	.align		4
        /*0054*/ 	.byte	0x02, 0x4a
	.zero		1
	.zero		1


	//----- nvinfo : EIATTR_EXIT_INSTR_OFFSETS
	.align		4
        /*0058*/ 	.byte	0x04, 0x1c
        /*005a*/ 	.short	(.L_387 - .L_386)


	//   ....[0]....
.L_386:
        /*005c*/ 	.word	0x00000070


	//   ....[1]....
        /*0060*/ 	.word	0x000001f0


	//----- nvinfo : EIATTR_CRS_STACK_SIZE
	.align		4
.L_387:
        /*0064*/ 	.byte	0x04, 0x1e
        /*0066*/ 	.short	(.L_389 - .L_388)
.L_388:
        /*0068*/ 	.word	0x00000000


	//----- nvinfo : EIATTR_CBANK_PARAM_SIZE
	.align		4
.L_389:
        /*006c*/ 	.byte	0x03, 0x19
        /*006e*/ 	.short	0x001c


	//----- nvinfo : EIATTR_PARAM_CBANK
	.align		4
        /*0070*/ 	.byte	0x04, 0x0a
        /*0072*/ 	.short	(.L_391 - .L_390)
	.align		4
.L_390:
        /*0074*/ 	.word	index@(.nv.constant0.elementwise_div)
        /*0078*/ 	.short	0x0380
        /*007a*/ 	.short	0x001c


	//----- nvinfo : EIATTR_SW_WAR
	.align		4
.L_391:
        /*007c*/ 	.byte	0x04, 0x36
        /*007e*/ 	.short	(.L_393 - .L_392)
.L_392:
        /*0080*/ 	.word	0x00000008
.L_393:


//--------------------- .nv.info.elementwise_sub  --------------------------
	.section	.nv.info.elementwise_sub,"",@"SHT_CUDA_INFO"
	.sectionflags	@""
	.align	4


	//----- nvinfo : EIATTR_CUDA_API_VERSION
	.align		4
        /*0000*/ 	.byte	0x04, 0x37
        /*0002*/ 	.short	(.L_395 - .L_394)
.L_394:
        /*0004*/ 	.word	0x00000082


	//----- nvinfo : EIATTR_KPARAM_INFO
	.align		4
.L_395:
        /*0008*/ 	.byte	0x04, 0x17
        /*000a*/ 	.short	(.L_397 - .L_396)
.L_396:
        /*000c*/ 	.word	0x00000000
        /*0010*/ 	.short	0x0003
        /*0012*/ 	.short	0x0018
        /*0014*/ 	.byte	0x00, 0xf0, 0x11, 0x00


	//----- nvinfo : EIATTR_KPARAM_INFO
	.align		4
.L_397:
        /*0018*/ 	.byte	0x04, 0x17
        /*001a*/ 	.short	(.L_399 - .L_398)
.L_398:
        /*001c*/ 	.word	0x00000000
        /*0020*/ 	.short	0x0002
        /*0022*/ 	.short	0x0010
        /*0024*/ 	.byte	0x00, 0xf5, 0x21, 0x00


	//----- nvinfo : EIATTR_KPARAM_INFO
	.align		4
.L_399:
        /*0028*/ 	.byte	0x04, 0x17
        /*002a*/ 	.short	(.L_401 - .L_400)
.L_400:
        /*002c*/ 	.word	0x00000000
        /*0030*/ 	.short	0x0001
        /*0032*/ 	.short	0x0008
        /*0034*/ 	.byte	0x00, 0xf5, 0x21, 0x00


	//----- nvinfo : EIATTR_KPARAM_INFO
	.align		4
.L_401:
        /*0038*/ 	.byte	0x04, 0x17
        /*003a*/ 	.short	(.L_403 - .L_402)
.L_402:
        /*003c*/ 	.word	0x00000000
        /*0040*/ 	.short	0x0000
        /*0042*/ 	.short	0x0000
        /*0044*/ 	.byte	0x00, 0xf5, 0x21, 0x00


	//----- nvinfo : EIATTR_SPARSE_MMA_MASK
	.align		4
.L_403:
        /*0048*/ 	.byte	0x03, 0x50
        /*004a*/ 	.short	0x0000


	//----- nvinfo : EIATTR_MAXREG_COUNT
	.align		4
        /*004c*/ 	.byte	0x03, 0x1b
        /*004e*/ 	.short	0x00ff


	//----- nvinfo : EIATTR_MERCURY_ISA_VERSION
	.align		4
        /*0050*/ 	.byte	0x03, 0x5f
        /*0052*/ 	.short	0x0101


	//----- nvinfo : EIATTR_VRC_CTA_INIT_COUNT
	.align		4
        /*0054*/ 	.byte	0x02, 0x4a
	.zero		1
	.zero		1


	//----- nvinfo : EIATTR_EXIT_INSTR_OFFSETS
	.align		4
        /*0058*/ 	.byte	0x04, 0x1c
        /*005a*/ 	.short	(.L_405 - .L_404)


	//   ....[0]....
.L_404:
        /*005c*/ 	.word	0x00000070


	//   ....[1]....
        /*0060*/ 	.word	0x00000130


	//----- nvinfo : EIATTR_CBANK_PARAM_SIZE
	.align		4
.L_405:
        /*0064*/ 	.byte	0x03, 0x19
        /*0066*/ 	.short	0x001c


	//----- nvinfo : EIATTR_PARAM_CBANK
	.align		4
        /*0068*/ 	.byte	0x04, 0x0a
        /*006a*/ 	.short	(.L_407 - .L_406)
	.align		4
.L_406:
        /*006c*/ 	.word	index@(.nv.constant0.elementwise_sub)
        /*0070*/ 	.short	0x0380
        /*0072*/ 	.short	0x001c


	//----- nvinfo : EIATTR_SW_WAR
	.align		4
.L_407:
        /*0074*/ 	.byte	0x04, 0x36
        /*0076*/ 	.short	(.L_409 - .L_408)
.L_408:
        /*0078*/ 	.word	0x00000008
.L_409:


//--------------------- .nv.info.elementwise_mul  --------------------------
	.section	.nv.info.elementwise_mul,"",@"SHT_CUDA_INFO"
	.sectionflags	@""
	.align	4


	//----- nvinfo : EIATTR_CUDA_API_VERSION
	.align		4
        /*0000*/ 	.byte	0x04, 0x37
        /*0002*/ 	.short	(.L_411 - .L_410)
.L_410:
        /*0004*/ 	.word	0x00000082


	//----- nvinfo : EIATTR_KPARAM_INFO
	.align		4
.L_411:
        /*0008*/ 	.byte	0x04, 0x17
        /*000a*/ 	.short	(.L_413 - .L_412)
.L_412:
        /*000c*/ 	.word	0x00000000
        /*0010*/ 	.short	0x0003
        /*0012*/ 	.short	0x0018
        /*0014*/ 	.byte	0x00, 0xf0, 0x11, 0x00


	//----- nvinfo : EIATTR_KPARAM_INFO
	.align		4
.L_413:
        /*0018*/ 	.byte	0x04, 0x17
        /*001a*/ 	.short	(.L_415 - .L_414)
.L_414:
        /*001c*/ 	.word	0x00000000
        /*0020*/ 	.short	0x0002
        /*0022*/ 	.short	0x0010
        /*0024*/ 	.byte	0x00, 0xf5, 0x21, 0x00


	//----- nvinfo : EIATTR_KPARAM_INFO
	.align		4
.L_415:
        /*0028*/ 	.byte	0x04, 0x17
        /*002a*/ 	.short	(.L_417 - .L_416)
.L_416:
        /*002c*/ 	.word	0x00000000
        /*0030*/ 	.short	0x0001
        /*0032*/ 	.short	0x0008
        /*0034*/ 	.byte	0x00, 0xf5, 0x21, 0x00


	//----- nvinfo : EIATTR_KPARAM_INFO
	.align		4
.L_417:
        /*0038*/ 	.byte	0x04, 0x17
        /*003a*/ 	.short	(.L_419 - .L_418)
.L_418:
        /*003c*/ 	.word	0x00000000
        /*0040*/ 	.short	0x0000
        /*0042*/ 	.short	0x0000
        /*0044*/ 	.byte	0x00, 0xf5, 0x21, 0x00


	//----- nvinfo : EIATTR_SPARSE_MMA_MASK
	.align		4
.L_419:
        /*0048*/ 	.byte	0x03, 0x50
        /*004a*/ 	.short	0x0000


	//----- nvinfo : EIATTR_MAXREG_COUNT
	.align		4
        /*004c*/ 	.byte	0x03, 0x1b
        /*004e*/ 	.short	0x00ff


	//----- nvinfo : EIATTR_MERCURY_ISA_VERSION
	.align		4
        /*0050*/ 	.byte	0x03, 0x5f
        /*0052*/ 	.short	0x0101


	//----- nvinfo : EIATTR_VRC_CTA_INIT_COUNT
	.align		4
        /*0054*/ 	.byte	0x02, 0x4a
	.zero		1
	.zero		1


	//----- nvinfo : EIATTR_EXIT_INSTR_OFFSETS
	.align		4
        /*0058*/ 	.byte	0x04, 0x1c
        /*005a*/ 	.short	(.L_421 - .L_420)


	//   ....[0]....
.L_420:
        /*005c*/ 	.word	0x00000070


	//   ....[1]....
        /*0060*/ 	.word	0x00000130


	//----- nvinfo : EIATTR_CBANK_PARAM_SIZE
	.align		4
.L_421:
        /*0064*/ 	.byte	0x03, 0x19
        /*0066*/ 	.short	0x001c


	//----- nvinfo : EIATTR_PARAM_CBANK
	.align		4
        /*0068*/ 	.byte	0x04, 0x0a
        /*006a*/ 	.short	(.L_423 - .L_422)
	.align		4
.L_422:
        /*006c*/ 	.word	index@(.nv.constant0.elementwise_mul)
        /*0070*/ 	.short	0x0380
        /*0072*/ 	.short	0x001c


	//----- nvinfo : EIATTR_SW_WAR
	.align		4
.L_423:
        /*0074*/ 	.byte	0x04, 0x36
        /*0076*/ 	.short	(.L_425 - .L_424)
.L_424:
        /*0078*/ 	.word	0x00000008
.L_425:


//--------------------- .nv.info.elementwise_add  --------------------------
	.section	.nv.info.elementwise_add,"",@"SHT_CUDA_INFO"
	.sectionflags	@""
	.align	4


	//----- nvinfo : EIATTR_CUDA_API_VERSION
	.align		4
        /*0000*/ 	.byte	0x04, 0x37
        /*0002*/ 	.short	(.L_427 - .L_426)
.L_426:
        /*0004*/ 	.word	0x00000082


	//----- nvinfo : EIATTR_KPARAM_INFO
	.align		4
.L_427:
        /*0008*/ 	.byte	0x04, 0x17
        /*000a*/ 	.short	(.L_429 - .L_428)
.L_428:
        /*000c*/ 	.word	0x00000000
        /*0010*/ 	.short	0x0003
        /*0012*/ 	.short	0x0018
        /*0014*/ 	.byte	0x00, 0xf0, 0x11, 0x00


	//----- nvinfo : EIATTR_KPARAM_INFO
	.align		4
.L_429:
        /*0018*/ 	.byte	0x04, 0x17
        /*001a*/ 	.short	(.L_431 - .L_430)
.L_430:
        /*001c*/ 	.word	0x00000000
        /*0020*/ 	.short	0x0002
        /*0022*/ 	.short	0x0010
        /*0024*/ 	.byte	0x00, 0xf5, 0x21, 0x00


	//----- nvinfo : EIATTR_KPARAM_INFO
	.align		4
.L_431:
        /*0028*/ 	.byte	0x04, 0x17
        /*002a*/ 	.short	(.L_433 - .L_432)
.L_432:
        /*002c*/ 	.word	0x00000000
        /*0030*/ 	.short	0x0001
        /*0032*/ 	.short	0x0008
        /*0034*/ 	.byte	0x00, 0xf5, 0x21, 0x00


	//----- nvinfo : EIATTR_KPARAM_INFO
	.align		4
.L_433:
        /*0038*/ 	.byte	0x04, 0x17
        /*003a*/ 	.short	(.L_435 - .L_434)
.L_434:
        /*003c*/ 	.word	0x00000000
        /*0040*/ 	.short	0x0000
        /*0042*/ 	.short	0x0000
        /*0044*/ 	.byte	0x00, 0xf5, 0x21, 0x00


	//----- nvinfo : EIATTR_SPARSE_MMA_MASK
	.align		4
.L_435:
        /*0048*/ 	.byte	0x03, 0x50
        /*004a*/ 	.short	0x0000


	//----- nvinfo : EIATTR_MAXREG_COUNT
	.align		4
        /*004c*/ 	.byte	0x03, 0x1b
        /*004e*/ 	.short	0x00ff


	//----- nvinfo : EIATTR_MERCURY_ISA_VERSION
	.align		4
        /*0050*/ 	.byte	0x03, 0x5f
        /*0052*/ 	.short	0x0101


	//----- nvinfo : EIATTR_VRC_CTA_INIT_COUNT
	.align		4
        /*0054*/ 	.byte	0x02, 0x4a
	.zero		1
	.zero		1


	//----- nvinfo : EIATTR_EXIT_INSTR_OFFSETS
	.align		4
        /*0058*/ 	.byte	0x04, 0x1c
        /*005a*/ 	.short	(.L_437 - .L_436)


	//   ....[0]....
.L_436:
        /*005c*/ 	.word	0x00000070


	//   ....[1]....
        /*0060*/ 	.word	0x00000130


	//----- nvinfo : EIATTR_CBANK_PARAM_SIZE
	.align		4
.L_437:
        /*0064*/ 	.byte	0x03, 0x19
        /*0066*/ 	.short	0x001c


	//----- nvinfo : EIATTR_PARAM_CBANK
	.align		4
        /*0068*/ 	.byte	0x04, 0x0a
        /*006a*/ 	.short	(.L_439 - .L_438)
	.align		4
.L_438:
        /*006c*/ 	.word	index@(.nv.constant0.elementwise_add)
        /*0070*/ 	.short	0x0380
        /*0072*/ 	.short	0x001c


	//----- nvinfo : EIATTR_SW_WAR
	.align		4
.L_439:
        /*0074*/ 	.byte	0x04, 0x36
        /*0076*/ 	.short	(.L_441 - .L_440)
.L_440:
        /*0078*/ 	.word	0x00000008
.L_441:


//--------------------- .nv.callgraph             --------------------------
	.section	.nv.callgraph,"",@"SHT_CUDA_CALLGRAPH"
	.align	4
	.sectionentsize	8
	.align		4
        /*0000*/ 	.word	0x00000000
	.align		4
        /*0004*/ 	.word	0xffffffff
	.align		4
        /*0008*/ 	.word	0x00000000
	.align		4
        /*000c*/ 	.word	0xfffffffe
	.align		4
        /*0010*/ 	.word	0x00000000
	.align		4
        /*0014*/ 	.word	0xfffffffd
	.align		4
        /*0018*/ 	.word	0x00000000
	.align		4
        /*001c*/ 	.word	0xfffffffc


//--------------------- .text.scalar_add          --------------------------
	.section	.text.scalar_add,"ax",@progbits
	.align	128
        .global         scalar_add
        .type           scalar_add,@function
        .size           scalar_add,(.L_x_106 - scalar_add)
        .other          scalar_add,@"STO_CUDA_ENTRY STV_DEFAULT"
scalar_add:
.text.scalar_add:
[----:B------:R-:W-:Y:S01]  /*0000*/  LDC R1, c[0x0][0x37c] ;  /* 0x0000df00ff017b82 */ /* 0x000fe20000000800 */
[----:B------:R-:W0:Y:S07]  /*0010*/  S2R R0, SR_TID.X ;  /* 0x0000000000007919 */ /* 0x000e2e0000002100 */
[----:B------:R-:W0:Y:S01]  /*0020*/  S2UR UR4, SR_CTAID.X ;  /* 0x00000000000479c3 */ /* 0x000e220000002500 */
[----:B------:R-:W1:Y:S07]  /*0030*/  LDCU UR5, c[0x0][0x394] ;  /* 0x00007280ff0577ac */ /* 0x000e6e0008000800 */
[----:B------:R-:W0:Y:S02]  /*0040*/  LDC R7, c[0x0][0x360] ;  /* 0x0000d800ff077b82 */ /* 0x000e240000000800 */
[----:B0-----:R-:W-:-:S05]  /*0050*/  IMAD R7, R7, UR4, R0 ;  /* 0x0000000407077c24 */ /* 0x001fca000f8e0200 */
[----:B-1----:R-:W-:-:S13]  /*0060*/  ISETP.GE.AND P0, PT, R7, UR5, PT ;  /* 0x0000000507007c0c */ /* 0x002fda000bf06270 */
[----:B------:R-:W-:Y:S05]  /*0070*/  @P0 EXIT ;  /* 0x000000000000094d */ /* 0x000fea0003800000 */
[----:B------:R-:W0:Y:S01]  /*0080*/  LDC.64 R2, c[0x0][0x380] ;  /* 0x0000e000ff027b82 */ /* 0x000e220000000a00 */
[----:B------:R-:W1:Y:S01]  /*0090*/  LDCU.64 UR4, c[0x0][0x358] ;  /* 0x00006b00ff0477ac */ /* 0x000e620008000a00 */
[----:B------:R-:W2:Y:S06]  /*00a0*/  LDCU UR6, c[0x0][0x390] ;  /* 0x00007200ff0677ac */ /* 0x000eac0008000800 */
[----:B------:R-:W3:Y:S01]  /*00b0*/  LDC.64 R4, c[0x0][0x388] ;  /* 0x0000e200ff047b82 */ /* 0x000ee20000000a00 */
[----:B0-----:R-:W-:-:S06]  /*00c0*/  IMAD.WIDE R2, R7, 0x4, R2 ;  /* 0x0000000407027825 */ /* 0x001fcc00078e0202 */
[----:B-1----:R-:W2:Y:S01]  /*00d0*/  LDG.E R2, desc[UR4][R2.64] ;  /* 0x0000000402027981 */ /* 0x002ea2000c1e1900 */
[----:B---3--:R-:W-:-:S04]  /*00e0*/  IMAD.WIDE R4, R7, 0x4, R4 ;  /* 0x0000000407047825 */ /* 0x008fc800078e0204 */
[----:B--2---:R-:W-:-:S05]  /*00f0*/  FADD R7, R2, UR6 ;  /* 0x0000000602077e21 */ /* 0x004fca0008000000 */
[----:B------:R-:W-:Y:S01]  /*0100*/  STG.E desc[UR4][R4.64], R7 ;  /* 0x0000000704007986 */ /* 0x000fe2000c101904 */
[----:B------:R-:W-:Y:S05]  /*0110*/  EXIT ;  /* 0x000000000000794d */ /* 0x000fea0003800000 */
.L_x_0:
[----:B------:R-:W-:-:S00]  /*0120*/  BRA `(.L_x_0) ;  /* 0xfffffffc00fc7947 */ /* 0x000fc0000383ffff */
[----:B------:R-:W-:-:S00]  /*0130*/  NOP ;  /* 0x0000000000007918 */ /* 0x000fc00000000000 */
        /* <DEDUP_REMOVED lines=12> */
.L_x_106:


//--------------------- .text.scalar_mul          --------------------------
	.section	.text.scalar_mul,"ax",@progbits
	.align	128
        .global         scalar_mul
        .type           scalar_mul,@function
        .size           scalar_mul,(.L_x_107 - scalar_mul)
        .other          scalar_mul,@"STO_CUDA_ENTRY STV_DEFAULT"
scalar_mul:
.text.scalar_mul:
        /* <DEDUP_REMOVED lines=15> */
[----:B--2---:R-:W-:-:S05]  /*00f0*/  FMUL R7, R2, UR6 ;  /* 0x0000000602077c20 */ /* 0x004fca0008400000 */
[----:B------:R-:W-:Y:S01]  /*0100*/  STG.E desc[UR4][R4.64], R7 ;  /* 0x0000000704007986 */ /* 0x000fe2000c101904 */
[----:B------:R-:W-:Y:S05]  /*0110*/  EXIT ;  /* 0x000000000000794d */ /* 0x000fea0003800000 */
.L_x_1:
        /* <DEDUP_REMOVED lines=14> */
.L_x_107:


//--------------------- .text.copy_tensor         --------------------------
	.section	.text.copy_tensor,"ax",@progbits
	.align	128
        .global         copy_tensor
        .type           copy_tensor,@function
        .size           copy_tensor,(.L_x_108 - copy_tensor)
        .other          copy_tensor,@"STO_CUDA_ENTRY STV_DEFAULT"
copy_tensor:
.text.copy_tensor:
        /* <DEDUP_REMOVED lines=9> */
[----:B------:R-:W1:Y:S07]  /*0090*/  LDCU.64 UR4, c[0x0][0x358] ;  /* 0x00006b00ff0477ac */ /* 0x000e6e0008000a00 */
[----:B------:R-:W2:Y:S01]  /*00a0*/  LDC.64 R4, c[0x0][0x388] ;  /* 0x0000e200ff047b82 */ /* 0x000ea20000000a00 */
[----:B0-----:R-:W-:-:S06]  /*00b0*/  IMAD.WIDE R2, R7, 0x4, R2 ;  /* 0x0000000407027825 */ /* 0x001fcc00078e0202 */
[----:B-1----:R-:W3:Y:S01]  /*00c0*/  LDG.E R3, desc[UR4][R2.64] ;  /* 0x0000000402037981 */ /* 0x002ee2000c1e1900 */
[----:B--2---:R-:W-:-:S05]  /*00d0*/  IMAD.WIDE R4, R7, 0x4, R4 ;  /* 0x0000000407047825 */ /* 0x004fca00078e0204 */
[----:B---3--:R-:W-:Y:S01]  /*00e0*/  STG.E desc[UR4][R4.64], R3 ;  /* 0x0000000304007986 */ /* 0x008fe2000c101904 */
[----:B------:R-:W-:Y:S05]  /*00f0*/  EXIT ;  /* 0x000000000000794d */ /* 0x000fea0003800000 */
.L_x_2:
        /* <DEDUP_REMOVED lines=16> */
.L_x_108:


//--------------------- .text.fill_constant       --------------------------
	.section	.text.fill_constant,"ax",@progbits
	.align	128
        .global         fill_constant
        .type           fill_constant,@function
        .size           fill_constant,(.L_x_109 - fill_constant)
        .other          fill_constant,@"STO_CUDA_ENTRY STV_DEFAULT"
fill_constant:
.text.fill_constant:
        /* <DEDUP_REMOVED lines=10> */
[----:B------:R-:W1:Y:S01]  /*00a0*/  LDC R7, c[0x0][0x388] ;  /* 0x0000e200ff077b82 */ /* 0x000e620000000800 */
[----:B0-----:R-:W-:-:S05]  /*00b0*/  IMAD.WIDE R2, R5, 0x4, R2 ;  /* 0x0000000405027825 */ /* 0x001fca00078e0202 */
[----:B-1----:R-:W-:Y:S01]  /*00c0*/  STG.E desc[UR4][R2.64], R7 ;  /* 0x0000000702007986 */ /* 0x002fe2000c101904 */
[----:B------:R-:W-:Y:S05]  /*00d0*/  EXIT ;  /* 0x000000000000794d */ /* 0x000fea0003800000 */
.L_x_3:
        /* <DEDUP_REMOVED lines=10> */
.L_x_109:


//--------------------- .text.attention_qk_matmul --------------------------
	.section	.text.attention_qk_matmul,"ax",@progbits
	.align	128
        .global         attention_qk_matmul
        .type           attention_qk_matmul,@function
        .size           attention_qk_matmul,(.L_x_110 - attention_qk_matmul)
        .other          attention_qk_matmul,@"STO_CUDA_ENTRY STV_DEFAULT"
attention_qk_matmul:
.text.attention_qk_matmul:
[----:B------:R-:W-:Y:S01]  /*0000*/  LDC R1, c[0x0][0x37c] ;  /* 0x0000df00ff017b82 */ /* 0x000fe20000000800 */
[----:B------:R-:W-:Y:S05]  /*0010*/  EXIT ;  /* 0x000000000000794d */ /* 0x000fea0003800000 */
.L_x_4:
        /* <DEDUP_REMOVED lines=14> */
.L_x_110:


//--------------------- .text.layernorm_forward   --------------------------
	.section	.text.layernorm_forward,"ax",@progbits
	.align	128
        .global         layernorm_forward
        .type           layernorm_forward,@function
        .size           layernorm_forward,(.L_x_102 - layernorm_forward)
        .other          layernorm_forward,@"STO_CUDA_ENTRY STV_DEFAULT"
layernorm_forward:
.text.layernorm_forward:
[----:B------:R-:W-:Y:S08]  /*0000*/  LDC R1, c[0x0][0x37c] ;  /* 0x0000df00ff017b82 */ /* 0x000ff00000000800 */
[----:B------:R-:W0:Y:S08]  /*0010*/  S2UR UR4, SR_CTAID.X ;  /* 0x00000000000479c3 */ /* 0x000e300000002500 */
[----:B------:R-:W0:Y:S02]  /*0020*/  LDC R0, c[0x0][0x3a0] ;  /* 0x0000e800ff007b82 */ /* 0x000e240000000800 */
[----:B0-----:R-:W-:-:S13]  /*0030*/  ISETP.LE.AND P0, PT, R0, UR4, PT ;  /* 0x0000000400007c0c */ /* 0x001fda000bf03270 */
[----:B------:R-:W-:Y:S05]  /*0040*/  @P0 EXIT ;  /* 0x000000000000094d */ /* 0x000fea0003800000 */
[----:B------:R-:W0:Y:S01]  /*0050*/  S2R R11, SR_TID.X ;  /* 0x00000000000b7919 */ /* 0x000e220000002100 */
[----:B------:R-:W1:Y:S01]  /*0060*/  LDC R10, c[0x0][0x3a4] ;  /* 0x0000e900ff0a7b82 */ /* 0x000e620000000800 */
[----:B------:R-:W2:Y:S01]  /*0070*/  LDCU.64 UR8, c[0x0][0x358] ;  /* 0x00006b00ff0877ac */ /* 0x000ea20008000a00 */
[----:B------:R-:W-:Y:S01]  /*0080*/  BSSY.RECONVERGENT B0, `(.L_x_5) ;  /* 0x0000010000007945 */ /* 0x000fe20003800200 */
[----:B------:R-:W-:-:S05]  /*0090*/  IMAD.MOV.U32 R0, RZ, RZ, RZ ;  /* 0x000000ffff007224 */ /* 0x000fca00078e00ff */
[----:B------:R-:W3:Y:S01]  /*00a0*/  LDC.64 R4, c[0x0][0x380] ;  /* 0x0000e000ff047b82 */ /* 0x000ee20000000a00 */
[----:B-1----:R-:W-:Y:S01]  /*00b0*/  IMAD R2, R10, UR4, RZ ;  /* 0x000000040a027c24 */ /* 0x002fe2000f8e02ff */
[----:B0-----:R-:W-:-:S03]  /*00c0*/  ISETP.GE.AND P0, PT, R11, R10, PT ;  /* 0x0000000a0b00720c */ /* 0x001fc60003f06270 */
[----:B---3--:R-:W-:-:S10]  /*00d0*/  IMAD.WIDE R4, R2, 0x4, R4 ;  /* 0x0000000402047825 */ /* 0x008fd400078e0204 */
[----:B--2---:R-:W-:Y:S05]  /*00e0*/  @P0 BRA `(.L_x_6) ;  /* 0x0000000000240947 */ /* 0x004fea0003800000 */
[----:B------:R-:W0:Y:S01]  /*00f0*/  LDC R8, c[0x0][0x360] ;  /* 0x0000d800ff087b82 */ /* 0x000e220000000800 */
[----:B------:R-:W-:Y:S02]  /*0100*/  IMAD.MOV.U32 R0, RZ, RZ, RZ ;  /* 0x000000ffff007224 */ /* 0x000fe400078e00ff */
[----:B------:R-:W-:-:S07]  /*0110*/  IMAD.MOV.U32 R3, RZ, RZ, R11 ;  /* 0x000000ffff037224 */ /* 0x000fce00078e000b */
.L_x_7:
[----:B------:R-:W-:-:S06]  /*0120*/  IMAD.WIDE R6, R3, 0x4, R4 ;  /* 0x0000000403067825 */ /* 0x000fcc00078e0204 */
[----:B------:R-:W2:Y:S01]  /*0130*/  LDG.E R7, desc[UR8][R6.64] ;  /* 0x0000000806077981 */ /* 0x000ea2000c1e1900 */
[----:B0-----:R-:W-:-:S04]  /*0140*/  IADD3 R3, PT, PT, R8, R3, RZ ;  /* 0x0000000308037210 */ /* 0x001fc80007ffe0ff */
[----:B------:R-:W-:Y:S01]  /*0150*/  ISETP.GE.AND P0, PT, R3, R10, PT ;  /* 0x0000000a0300720c */ /* 0x000fe20003f06270 */
[----:B--2---:R-:W-:-:S12]  /*0160*/  FADD R0, R7, R0 ;  /* 0x0000000007007221 */ /* 0x004fd80000000000 */
[----:B------:R-:W-:Y:S05]  /*0170*/  @!P0 BRA `(.L_x_7) ;  /* 0xfffffffc00e88947 */ /* 0x000fea000383ffff */
.L_x_6:
[----:B------:R-:W-:Y:S05]  /*0180*/  BSYNC.RECONVERGENT B0 ;  /* 0x0000000000007941 */ /* 0x000fea0003800200 */
.L_x_5:
[----:B------:R-:W0:Y:S01]  /*0190*/  S2UR UR5, SR_CgaCtaId ;  /* 0x00000000000579c3 */ /* 0x000e220000008800 */
[----:B------:R-:W-:Y:S01]  /*01a0*/  UMOV UR4, 0x400 ;  /* 0x0000040000047882 */ /* 0x000fe20000000000 */
[----:B------:R-:W1:Y:S02]  /*01b0*/  LDCU UR6, c[0x0][0x360] ;  /* 0x00006c00ff0677ac */ /* 0x000e640008000800 */
[----:B-1----:R-:W-:Y:S02]  /*01c0*/  UISETP.GE.U32.AND UP0, UPT, UR6, 0x2, UPT ;  /* 0x000000020600788c */ /* 0x002fe4000bf06070 */
[----:B0-----:R-:W-:-:S06]  /*01d0*/  ULEA UR4, UR5, UR4, 0x18 ;  /* 0x0000000405047291 */ /* 0x001fcc000f8ec0ff */
[----:B------:R-:W-:-:S05]  /*01e0*/  LEA R7, R11, UR4, 0x2 ;  /* 0x000000040b077c11 */ /* 0x000fca000f8e10ff */
[----:B------:R0:W-:Y:S01]  /*01f0*/  STS [R7], R0 ;  /* 0x0000000007007388 */ /* 0x0001e20000000800 */
[----:B------:R-:W-:Y:S06]  /*0200*/  BAR.SYNC.DEFER_BLOCKING 0x0 ;  /* 0x0000000000007b1d */ /* 0x000fec0000010000 */
[----:B------:R-:W-:Y:S05]  /*0210*/  BRA.U !UP0, `(.L_x_8) ;  /* 0x0000000108307547 */ /* 0x000fea000b800000 */
[----:B0-----:R-:W-:-:S07]  /*0220*/  IMAD.U32 R0, RZ, RZ, UR6 ;  /* 0x00000006ff007e24 */ /* 0x001fce000f8e00ff */
.L_x_9:
[----:B------:R-:W-:-:S04]  /*0230*/  SHF.R.U32.HI R8, RZ, 0x1, R0 ;  /* 0x00000001ff087819 */ /* 0x000fc80000011600 */
[----:B------:R-:W-:-:S13]  /*0240*/  ISETP.GE.U32.AND P0, PT, R11, R8, PT ;  /* 0x000000080b00720c */ /* 0x000fda0003f06070 */
[----:B------:R-:W-:Y:S01]  /*0250*/  @!P0 IMAD R3, R8, 0x4, R7 ;  /* 0x0000000408038824 */ /* 0x000fe200078e0207 */
[----:B------:R-:W-:Y:S05]  /*0260*/  @!P0 LDS R6, [R7] ;  /* 0x0000000007068984 */ /* 0x000fea0000000800 */
[----:B------:R-:W0:Y:S02]  /*0270*/  @!P0 LDS R3, [R3] ;  /* 0x0000000003038984 */ /* 0x000e240000000800 */
[----:B0-----:R-:W-:-:S05]  /*0280*/  @!P0 FADD R6, R3, R6 ;  /* 0x0000000603068221 */ /* 0x001fca0000000000 */
[----:B------:R1:W-:Y:S01]  /*0290*/  @!P0 STS [R7], R6 ;  /* 0x0000000607008388 */ /* 0x0003e20000000800 */
[----:B------:R-:W-:Y:S01]  /*02a0*/  BAR.SYNC.DEFER_BLOCKING 0x0 ;  /* 0x0000000000007b1d */ /* 0x000fe20000010000 */
[----:B------:R-:W-:Y:S01]  /*02b0*/  ISETP.GT.U32.AND P0, PT, R0, 0x3, PT ;  /* 0x000000030000780c */ /* 0x000fe20003f04070 */
[----:B------:R-:W-:-:S12]  /*02c0*/  IMAD.MOV.U32 R0, RZ, RZ, R8 ;  /* 0x000000ffff007224 */ /* 0x000fd800078e0008 */
[----:B-1----:R-:W-:Y:S05]  /*02d0*/  @P0 BRA `(.L_x_9) ;  /* 0xfffffffc00d40947 */ /* 0x002fea000383ffff */
.L_x_8:
[----:B------:R-:W1:Y:S01]  /*02e0*/  S2UR UR5, SR_CgaCtaId ;  /* 0x00000000000579c3 */ /* 0x000e620000008800 */
[----:B------:R-:W-:Y:S02]  /*02f0*/  UMOV UR4, 0x400 ;  /* 0x0000040000047882 */ /* 0x000fe40000000000 */
[----:B-1----:R-:W-:Y:S01]  /*0300*/  ULEA UR4, UR5, UR4, 0x18 ;  /* 0x0000000405047291 */ /* 0x002fe2000f8ec0ff */
[----:B------:R-:W1:Y:S08]  /*0310*/  LDCU UR5, c[0x0][0x3a4] ;  /* 0x00007480ff0577ac */ /* 0x000e700008000800 */
[----:B0-----:R-:W0:Y:S01]  /*0320*/  LDS R0, [UR4] ;  /* 0x00000004ff007984 */ /* 0x001e220008000800 */
[----:B-1----:R-:W-:-:S02]  /*0330*/  I2FP.F32.S32 R3, UR5 ;  /* 0x0000000500037c45 */ /* 0x002fc40008201400 */
[----:B------:R-:W-:Y:S02]  /*0340*/  ISETP.GE.AND P2, PT, R11, UR5, PT ;  /* 0x000000050b007c0c */ /* 0x000fe4000bf46270 */
[----:B------:R-:W1:Y:S02]  /*0350*/  MUFU.RCP R6, R3 ;  /* 0x0000000300067308 */ /* 0x000e640000001000 */
[----:B-1----:R-:W-:-:S04]  /*0360*/  FFMA R7, -R3, R6, 1 ;  /* 0x3f80000003077423 */ /* 0x002fc80000000106 */
[----:B------:R-:W-:Y:S02]  /*0370*/  FFMA R7, R6, R7, R6 ;  /* 0x0000000706077223 */ /* 0x000fe40000000006 */
[----:B0-----:R-:W0:Y:S02]  /*0380*/  FCHK P0, R0, R3 ;  /* 0x0000000300007302 */ /* 0x001e240000000000 */
[----:B------:R-:W-:-:S04]  /*0390*/  FFMA R10, R0, R7, RZ ;  /* 0x00000007000a7223 */ /* 0x000fc800000000ff */
[----:B------:R-:W-:-:S04]  /*03a0*/  FFMA R6, -R3, R10, R0 ;  /* 0x0000000a03067223 */ /* 0x000fc80000000100 */
[----:B------:R-:W-:Y:S01]  /*03b0*/  FFMA R10, R7, R6, R10 ;  /* 0x00000006070a7223 */ /* 0x000fe2000000000a */
[----:B0-----:R-:W-:Y:S06]  /*03c0*/  @!P0 BRA `(.L_x_10) ;  /* 0x00000000000c8947 */ /* 0x001fec0003800000 */
[----:B------:R-:W-:-:S07]  /*03d0*/  MOV R12, 0x3f0 ;  /* 0x000003f0000c7802 */ /* 0x000fce0000000f00 */
[----:B------:R-:W-:Y:S05]  /*03e0*/  CALL.REL.NOINC `($__internal_1_$__cuda_sm3x_div_rn_noftz_f32_slowpath) ;  /* 0x0000000800007944 */ /* 0x000fea0003c00000 */
[----:B------:R-:W-:-:S07]  /*03f0*/  MOV R10, R0 ;  /* 0x00000000000a7202 */ /* 0x000fce0000000f00 */
.L_x_10:
[----:B------:R-:W-:Y:S01]  /*0400*/  BAR.SYNC.DEFER_BLOCKING 0x0 ;  /* 0x0000000000007b1d */ /* 0x000fe20000010000 */
[----:B------:R-:W-:-:S05]  /*0410*/  IMAD.MOV.U32 R0, RZ, RZ, RZ ;  /* 0x000000ffff007224 */ /* 0x000fca00078e00ff */
[----:B------:R-:W0:Y:S01]  /*0420*/  LDCU UR4, c[0x0][0x3a4] ;  /* 0x00007480ff0477ac */ /* 0x000e220008000800 */
[----:B------:R-:W-:Y:S04]  /*0430*/  BSSY.RECONVERGENT B0, `(.L_x_11) ;  /* 0x000000b000007945 */ /* 0x000fe80003800200 */
[----:B------:R-:W-:Y:S05]  /*0440*/  @P2 BRA `(.L_x_12) ;  /* 0x0000000000242947 */ /* 0x000fea0003800000 */
[----:B------:R-:W-:Y:S02]  /*0450*/  IMAD.MOV.U32 R0, RZ, RZ, RZ ;  /* 0x000000ffff007224 */ /* 0x000fe400078e00ff */
[----:B------:R-:W-:-:S07]  /*0460*/  IMAD.MOV.U32 R9, RZ, RZ, R11 ;  /* 0x000000ffff097224 */ /* 0x000fce00078e000b */
.L_x_13:
[----:B------:R-:W-:-:S06]  /*0470*/  IMAD.WIDE R6, R9, 0x4, R4 ;  /* 0x0000000409067825 */ /* 0x000fcc00078e0204 */
[----:B------:R-:W2:Y:S01]  /*0480*/  LDG.E R7, desc[UR8][R6.64] ;  /* 0x0000000806077981 */ /* 0x000ea2000c1e1900 */
[----:B------:R-:W-:-:S04]  /*0490*/  IADD3 R9, PT, PT, R9, UR6, RZ ;  /* 0x0000000609097c10 */ /* 0x000fc8000fffe0ff */
[----:B0-----:R-:W-:Y:S01]  /*04a0*/  ISETP.GE.AND P0, PT, R9, UR4, PT ;  /* 0x0000000409007c0c */ /* 0x001fe2000bf06270 */
[----:B--2---:R-:W-:-:S04]  /*04b0*/  FADD R13, R7, -R10 ;  /* 0x8000000a070d7221 */ /* 0x004fc80000000000 */
[----:B------:R-:W-:-:S08]  /*04c0*/  FFMA R0, R13, R13, R0 ;  /* 0x0000000d0d007223 */ /* 0x000fd00000000000 */
[----:B------:R-:W-:Y:S05]  /*04d0*/  @!P0 BRA `(.L_x_13) ;  /* 0xfffffffc00e48947 */ /* 0x000fea000383ffff */
.L_x_12:
[----:B0-----:R-:W-:Y:S05]  /*04e0*/  BSYNC.RECONVERGENT B0 ;  /* 0x0000000000007941 */ /* 0x001fea0003800200 */
.L_x_11:
[----:B------:R-:W0:Y:S01]  /*04f0*/  S2UR UR5, SR_CgaCtaId ;  /* 0x00000000000579c3 */ /* 0x000e220000008800 */
[----:B------:R-:W-:Y:S01]  /*0500*/  UMOV UR4, 0x400 ;  /* 0x0000040000047882 */ /* 0x000fe20000000000 */
[----:B------:R-:W-:Y:S02]  /*0510*/  UISETP.GE.U32.AND UP0, UPT, UR6, 0x2, UPT ;  /* 0x000000020600788c */ /* 0x000fe4000bf06070 */
[----:B------:R-:W-:-:S04]  /*0520*/  UIADD3 UR4, UPT, UPT, UR4, 0x400, URZ ;  /* 0x0000040004047890 */ /* 0x000fc8000fffe0ff */
[----:B0-----:R-:W-:-:S06]  /*0530*/  ULEA UR4, UR5, UR4, 0x18 ;  /* 0x0000000405047291 */ /* 0x001fcc000f8ec0ff */
[----:B------:R-:W-:-:S05]  /*0540*/  LEA R8, R11, UR4, 0x2 ;  /* 0x000000040b087c11 */ /* 0x000fca000f8e10ff */
[----:B------:R0:W-:Y:S01]  /*0550*/  STS [R8], R0 ;  /* 0x0000000008007388 */ /* 0x0001e20000000800 */
[----:B------:R-:W-:Y:S06]  /*0560*/  BAR.SYNC.DEFER_BLOCKING 0x0 ;  /* 0x0000000000007b1d */ /* 0x000fec0000010000 */
[----:B------:R-:W-:Y:S05]  /*0570*/  BRA.U !UP0, `(.L_x_14) ;  /* 0x0000000108307547 */ /* 0x000fea000b800000 */
[----:B0-----:R-:W-:-:S07]  /*0580*/  IMAD.U32 R0, RZ, RZ, UR6 ;  /* 0x00000006ff007e24 */ /* 0x001fce000f8e00ff */
.L_x_15:
        /* <DEDUP_REMOVED lines=11> */
.L_x_14:
[----:B------:R-:W1:Y:S01]  /*0640*/  S2UR UR5, SR_CgaCtaId ;  /* 0x00000000000579c3 */ /* 0x000e620000008800 */
[----:B------:R-:W-:Y:S01]  /*0650*/  UMOV UR4, 0x400 ;  /* 0x0000040000047882 */ /* 0x000fe20000000000 */
[----:B0-----:R-:W0:Y:S02]  /*0660*/  MUFU.RCP R0, R3 ;  /* 0x0000000300007308 */ /* 0x001e240000001000 */
[----:B0-----:R-:W-:-:S04]  /*0670*/  FFMA R7, -R3, R0, 1 ;  /* 0x3f80000003077423 */ /* 0x001fc80000000100 */
[----:B------:R-:W-:Y:S01]  /*0680*/  FFMA R0, R0, R7, R0 ;  /* 0x0000000700007223 */ /* 0x000fe20000000000 */
[----:B-1----:R-:W-:-:S09]  /*0690*/  ULEA UR4, UR5, UR4, 0x18 ;  /* 0x0000000405047291 */ /* 0x002fd2000f8ec0ff */
[----:B------:R-:W0:Y:S02]  /*06a0*/  LDS R6, [UR4+0x400] ;  /* 0x00040004ff067984 */ /* 0x000e240008000800 */
[----:B------:R-:W1:Y:S02]  /*06b0*/  LDCU UR4, c[0x0][0x3a4] ;  /* 0x00007480ff0477ac */ /* 0x000e640008000800 */
[----:B-1----:R-:W-:Y:S01]  /*06c0*/  ISETP.GE.AND P2, PT, R11, UR4, PT ;  /* 0x000000040b007c0c */ /* 0x002fe2000bf46270 */
[----:B0-----:R-:W0:Y:S01]  /*06d0*/  FCHK P0, R6, R3 ;  /* 0x0000000306007302 */ /* 0x001e220000000000 */
[----:B------:R-:W-:-:S04]  /*06e0*/  FFMA R7, R0, R6, RZ ;  /* 0x0000000600077223 */ /* 0x000fc800000000ff */
[----:B------:R-:W-:-:S04]  /*06f0*/  FFMA R8, -R3, R7, R6 ;  /* 0x0000000703087223 */ /* 0x000fc80000000106 */
[----:B------:R-:W-:Y:S01]  /*0700*/  FFMA R0, R0, R8, R7 ;  /* 0x0000000800007223 */ /* 0x000fe20000000007 */
[----:B0-----:R-:W-:Y:S06]  /*0710*/  @!P0 BRA `(.L_x_16) ;  /* 0x00000000000c8947 */ /* 0x001fec0003800000 */
[----:B------:R-:W-:Y:S02]  /*0720*/  MOV R0, R6 ;  /* 0x0000000600007202 */ /* 0x000fe40000000f00 */
[----:B------:R-:W-:-:S07]  /*0730*/  MOV R12, 0x750 ;  /* 0x00000750000c7802 */ /* 0x000fce0000000f00 */
[----:B------:R-:W-:Y:S05]  /*0740*/  CALL.REL.NOINC `($__internal_1_$__cuda_sm3x_div_rn_noftz_f32_slowpath) ;  /* 0x0000000400287944 */ /* 0x000fea0003c00000 */
.L_x_16:
[----:B------:R-:W-:Y:S06]  /*0750*/  BAR.SYNC.DEFER_BLOCKING 0x0 ;  /* 0x0000000000007b1d */ /* 0x000fec0000010000 */
[----:B------:R-:W0:Y:S02]  /*0760*/  LDCU UR4, c[0x0][0x3a8] ;  /* 0x00007500ff0477ac */ /* 0x000e240008000800 */
[----:B0-----:R-:W-:Y:S01]  /*0770*/  FADD R0, R0, UR4 ;  /* 0x0000000400007e21 */ /* 0x001fe20008000000 */
[----:B------:R-:W-:Y:S06]  /*0780*/  @P2 EXIT ;  /* 0x000000000000294d */ /* 0x000fec0003800000 */
[----:B------:R-:W0:Y:S01]  /*0790*/  LDC.64 R8, c[0x0][0x388] ;  /* 0x0000e200ff087b82 */ /* 0x000e220000000a00 */
[----:B------:R-:W-:Y:S01]  /*07a0*/  VIADD R3, R0, 0xf3000000 ;  /* 0xf300000000037836 */ /* 0x000fe20000000000 */
[----:B------:R1:W2:Y:S01]  /*07b0*/  MUFU.RSQ R13, R0 ;  /* 0x00000000000d7308 */ /* 0x0002a20000001400 */
[----:B------:R-:W3:Y:S01]  /*07c0*/  LDCU UR7, c[0x0][0x3a4] ;  /* 0x00007480ff0777ac */ /* 0x000ee20008000800 */
[----:B------:R-:W-:Y:S02]  /*07d0*/  BSSY.RECONVERGENT B0, `(.L_x_17) ;  /* 0x000000c000007945 */ /* 0x000fe40003800200 */
[----:B------:R-:W-:Y:S01]  /*07e0*/  ISETP.GT.U32.AND P0, PT, R3, 0x727fffff, PT ;  /* 0x727fffff0300780c */ /* 0x000fe20003f04070 */
[----:B------:R-:W4:Y:S01]  /*07f0*/  LDCU.64 UR4, c[0x0][0x398] ;  /* 0x00007300ff0477ac */ /* 0x000f220008000a00 */
[----:B------:R-:W0:Y:S11]  /*0800*/  LDC.64 R6, c[0x0][0x390] ;  /* 0x0000e400ff067b82 */ /* 0x000e360000000a00 */
[----:B-12---:R-:W-:Y:S05]  /*0810*/  @!P0 BRA `(.L_x_18) ;  /* 0x00000000000c8947 */ /* 0x006fea0003800000 */
[----:B------:R-:W-:-:S07]  /*0820*/  MOV R16, 0x840 ;  /* 0x0000084000107802 */ /* 0x000fce0000000f00 */
[----:B0--34-:R-:W-:Y:S05]  /*0830*/  CALL.REL.NOINC `($__internal_0_$__cuda_sm20_sqrt_rn_f32_slowpath) ;  /* 0x0000000000947944 */ /* 0x019fea0003c00000 */
[----:B------:R-:W-:Y:S05]  /*0840*/  BRA `(.L_x_19) ;  /* 0x0000000000107947 */ /* 0x000fea0003800000 */
.L_x_18:
[----:B------:R-:W-:Y:S01]  /*0850*/  FMUL.FTZ R3, R0, R13 ;  /* 0x0000000d00037220 */ /* 0x000fe20000410000 */
[----:B------:R-:W-:-:S03]  /*0860*/  FMUL.FTZ R12, R13, 0.5 ;  /* 0x3f0000000d0c7820 */ /* 0x000fc60000410000 */
[----:B------:R-:W-:-:S04]  /*0870*/  FFMA R0, -R3, R3, R0 ;  /* 0x0000000303007223 */ /* 0x000fc80000000100 */
[----:B------:R-:W-:-:S07]  /*0880*/  FFMA R3, R0, R12, R3 ;  /* 0x0000000c00037223 */ /* 0x000fce0000000003 */
.L_x_19:
[----:B---34-:R-:W-:Y:S05]  /*0890*/  BSYNC.RECONVERGENT B0 ;  /* 0x0000000000007941 */ /* 0x018fea0003800200 */
.L_x_17:
[----:B------:R-:W-:-:S06]  /*08a0*/  IMAD.WIDE R14, R11, 0x4, R4 ;  /* 0x000000040b0e7825 */ /* 0x000fcc00078e0204 */
[----:B------:R-:W2:Y:S01]  /*08b0*/  LDG.E R15, desc[UR8][R14.64] ;  /* 0x000000080e0f7981 */ /* 0x000ea2000c1e1900 */
[----:B-1----:R-:W1:Y:S01]  /*08c0*/  MUFU.RCP R12, R3 ;  /* 0x00000003000c7308 */ /* 0x002e620000001000 */
[----:B------:R-:W-:Y:S01]  /*08d0*/  BSSY.RECONVERGENT B0, `(.L_x_20) ;  /* 0x000000d000007945 */ /* 0x000fe20003800200 */
[----:B-1----:R-:W-:-:S04]  /*08e0*/  FFMA R13, -R3, R12, 1 ;  /* 0x3f800000030d7423 */ /* 0x002fc8000000010c */
[----:B------:R-:W-:Y:S01]  /*08f0*/  FFMA R17, R12, R13, R12 ;  /* 0x0000000d0c117223 */ /* 0x000fe2000000000c */
[----:B------:R-:W-:Y:S01]  /*0900*/  SHF.R.S32.HI R13, RZ, 0x1f, R11 ;  /* 0x0000001fff0d7819 */ /* 0x000fe2000001140b */
[----:B--2---:R-:W-:-:S04]  /*0910*/  FADD R0, R15, -R10 ;  /* 0x8000000a0f007221 */ /* 0x004fc80000000000 */
[----:B------:R-:W1:Y:S01]  /*0920*/  FCHK P0, R0, R3 ;  /* 0x0000000300007302 */ /* 0x000e620000000000 */
[----:B------:R-:W-:-:S04]  /*0930*/  FFMA R12, R0, R17, RZ ;  /* 0x00000011000c7223 */ /* 0x000fc800000000ff */
[----:B------:R-:W-:-:S04]  /*0940*/  FFMA R16, -R3, R12, R0 ;  /* 0x0000000c03107223 */ /* 0x000fc80000000100 */
[----:B------:R-:W-:Y:S01]  /*0950*/  FFMA R18, R17, R16, R12 ;  /* 0x0000001011127223 */ /* 0x000fe2000000000c */
[----:B-1----:R-:W-:Y:S06]  /*0960*/  @!P0 BRA `(.L_x_21) ;  /* 0x00000000000c8947 */ /* 0x002fec0003800000 */
[----:B------:R-:W-:-:S07]  /*0970*/  MOV R12, 0x990 ;  /* 0x00000990000c7802 */ /* 0x000fce0000000f00 */
[----:B0-----:R-:W-:Y:S05]  /*0980*/  CALL.REL.NOINC `($__internal_1_$__cuda_sm3x_div_rn_noftz_f32_slowpath) ;  /* 0x0000000000987944 */ /* 0x001fea0003c00000 */
[----:B------:R-:W-:-:S07]  /*0990*/  IMAD.MOV.U32 R18, RZ, RZ, R0 ;  /* 0x000000ffff127224 */ /* 0x000fce00078e0000 */
.L_x_21:
[----:B------:R-:W-:Y:S05]  /*09a0*/  BSYNC.RECONVERGENT B0 ;  /* 0x0000000000007941 */ /* 0x000fea0003800200 */
.L_x_20:
[----:B0-----:R-:W-:-:S04]  /*09b0*/  IMAD.WIDE R14, R11, 0x4, R8 ;  /* 0x000000040b0e7825 */ /* 0x001fc800078e0208 */
[C---:B------:R-:W-:Y:S02]  /*09c0*/  IMAD.WIDE R16, R11.reuse, 0x4, R6 ;  /* 0x000000040b107825 */ /* 0x040fe400078e0206 */
[----:B------:R-:W2:Y:S04]  /*09d0*/  LDG.E R15, desc[UR8][R14.64] ;  /* 0x000000080e0f7981 */ /* 0x000ea8000c1e1900 */
[----:B------:R-:W2:Y:S01]  /*09e0*/  LDG.E R16, desc[UR8][R16.64] ;  /* 0x0000000810107981 */ /* 0x000ea2000c1e1900 */
[----:B------:R-:W-:Y:S01]  /*09f0*/  IADD3 R0, P0, PT, R2, R11, RZ ;  /* 0x0000000b02007210 */ /* 0x000fe20007f1e0ff */
[----:B------:R-:W-:-:S03]  /*0a00*/  VIADD R11, R11, UR6 ;  /* 0x000000060b0b7c36 */ /* 0x000fc60008000000 */
[----:B------:R-:W-:Y:S02]  /*0a10*/  LEA.HI.X.SX32 R13, R2, R13, 0x1, P0 ;  /* 0x0000000d020d7211 */ /* 0x000fe400000f0eff */
[----:B------:R-:W-:-:S04]  /*0a20*/  LEA R12, P0, R0, UR4, 0x2 ;  /* 0x00000004000c7c11 */ /* 0x000fc8000f8010ff */
[----:B------:R-:W-:Y:S02]  /*0a30*/  LEA.HI.X R13, R0, UR5, R13, 0x2, P0 ;  /* 0x00000005000d7c11 */ /* 0x000fe400080f140d */
[----:B------:R-:W-:Y:S01]  /*0a40*/  ISETP.GE.AND P0, PT, R11, UR7, PT ;  /* 0x000000070b007c0c */ /* 0x000fe2000bf06270 */
[----:B--2---:R-:W-:-:S05]  /*0a50*/  FFMA R19, R15, R18, R16 ;  /* 0x000000120f137223 */ /* 0x004fca0000000010 */
[----:B------:R1:W-:Y:S07]  /*0a60*/  STG.E desc[UR8][R12.64], R19 ;  /* 0x000000130c007986 */ /* 0x0003ee000c101908 */
[----:B------:R-:W-:Y:S05]  /*0a70*/  @!P0 BRA `(.L_x_17) ;  /* 0xfffffffc00888947 */ /* 0x000fea000383ffff */
[----:B------:R-:W-:Y:S05]  /*0a80*/  EXIT ;  /* 0x000000000000794d */ /* 0x000fea0003800000 */
        .weak           $__internal_0_$__cuda_sm20_sqrt_rn_f32_slowpath
        .type           $__internal_0_$__cuda_sm20_sqrt_rn_f32_slowpath,@function
        .size           $__internal_0_$__cuda_sm20_sqrt_rn_f32_slowpath,($__internal_1_$__cuda_sm3x_div_rn_noftz_f32_slowpath - $__internal_0_$__cuda_sm20_sqrt_rn_f32_slowpath)
$__internal_0_$__cuda_sm20_sqrt_rn_f32_slowpath:
[----:B------:R-:W-:-:S13]  /*0a90*/  LOP3.LUT P0, RZ, R0, 0x7fffffff, RZ, 0xc0, !PT ;  /* 0x7fffffff00ff7812 */ /* 0x000fda000780c0ff */
[----:B------:R-:W-:Y:S01]  /*0aa0*/  @!P0 MOV R3, R0 ;  /* 0x0000000000038202 */ /* 0x000fe20000000f00 */
[----:B------:R-:W-:Y:S06]  /*0ab0*/  @!P0 BRA `(.L_x_22) ;  /* 0x0000000000408947 */ /* 0x000fec0003800000 */
[----:B------:R-:W-:-:S13]  /*0ac0*/  FSETP.GEU.FTZ.AND P0, PT, R0, RZ, PT ;  /* 0x000000ff0000720b */ /* 0x000fda0003f1e000 */
[----:B------:R-:W-:Y:S01]  /*0ad0*/  @!P0 IMAD.MOV.U32 R3, RZ, RZ, 0x7fffffff ;  /* 0x7fffffffff038424 */ /* 0x000fe200078e00ff */
[----:B------:R-:W-:Y:S06]  /*0ae0*/  @!P0 BRA `(.L_x_22) ;  /* 0x0000000000348947 */ /* 0x000fec0003800000 */
[----:B------:R-:W-:-:S13]  /*0af0*/  FSETP.GTU.FTZ.AND P0, PT, |R0|, +INF , PT ;  /* 0x7f8000000000780b */ /* 0x000fda0003f1c200 */
[----:B------:R-:W-:Y:S01]  /*0b00*/  @P0 FADD.FTZ R3, R0, 1 ;  /* 0x3f80000000030421 */ /* 0x000fe20000010000 */
[----:B------:R-:W-:Y:S06]  /*0b10*/  @P0 BRA `(.L_x_22) ;  /* 0x0000000000280947 */ /* 0x000fec0003800000 */
[----:B------:R-:W-:-:S13]  /*0b20*/  FSETP.NEU.FTZ.AND P0, PT, |R0|, +INF , PT ;  /* 0x7f8000000000780b */ /* 0x000fda0003f1d200 */
[----:B------:R-:W-:-:S04]  /*0b30*/  @P0 FFMA R12, R0, 1.84467440737095516160e+19, RZ ;  /* 0x5f800000000c0823 */ /* 0x000fc800000000ff */
[----:B------:R-:W0:Y:S02]  /*0b40*/  @P0 MUFU.RSQ R3, R12 ;  /* 0x0000000c00030308 */ /* 0x000e240000001400 */
[----:B0-----:R-:W-:Y:S01]  /*0b50*/  @P0 FMUL.FTZ R13, R12, R3 ;  /* 0x000000030c0d0220 */ /* 0x001fe20000410000 */
[----:B------:R-:W-:Y:S01]  /*0b60*/  @P0 FMUL.FTZ R15, R3, 0.5 ;  /* 0x3f000000030f0820 */ /* 0x000fe20000410000 */
[----:B------:R-:W-:Y:S02]  /*0b70*/  @!P0 IMAD.MOV.U32 R3, RZ, RZ, R0 ;  /* 0x000000ffff038224 */ /* 0x000fe400078e0000 */
[----:B------:R-:W-:-:S04]  /*0b80*/  @P0 FADD.FTZ R14, -R13, -RZ ;  /* 0x800000ff0d0e0221 */ /* 0x000fc80000010100 */
[----:B------:R-:W-:-:S04]  /*0b90*/  @P0 FFMA R14, R13, R14, R12 ;  /* 0x0000000e0d0e0223 */ /* 0x000fc8000000000c */
[----:B------:R-:W-:-:S04]  /*0ba0*/  @P0 FFMA R14, R14, R15, R13 ;  /* 0x0000000f0e0e0223 */ /* 0x000fc8000000000d */
[----:B------:R-:W-:-:S07]  /*0bb0*/  @P0 FMUL.FTZ R3, R14, 2.3283064365386962891e-10 ;  /* 0x2f8000000e030820 */ /* 0x000fce0000410000 */
.L_x_22:
[----:B------:R-:W-:Y:S01]  /*0bc0*/  MOV R12, R16 ;  /* 0x00000010000c7202 */ /* 0x000fe20000000f00 */
[----:B------:R-:W-:-:S04]  /*0bd0*/  IMAD.MOV.U32 R13, RZ, RZ, 0x0 ;  /* 0x00000000ff0d7424 */ /* 0x000fc800078e00ff */
[----:B------:R-:W-:Y:S05]  /*0be0*/  RET.REL.NODEC R12 `(layernorm_forward) ;  /* 0xfffffff40c047950 */ /* 0x000fea0003c3ffff */
        .weak           $__internal_1_$__cuda_sm3x_div_rn_noftz_f32_slowpath
        .type           $__internal_1_$__cuda_sm3x_div_rn_noftz_f32_slowpath,@function
        .size           $__internal_1_$__cuda_sm3x_div_rn_noftz_f32_slowpath,(.L_x_102 - $__internal_1_$__cuda_sm3x_div_rn_noftz_f32_slowpath)
$__internal_1_$__cuda_sm3x_div_rn_noftz_f32_slowpath:
[--C-:B------:R-:W-:Y:S01]  /*0bf0*/  SHF.R.U32.HI R14, RZ, 0x17, R3.reuse ;  /* 0x00000017ff0e7819 */ /* 0x100fe20000011603 */
[----:B------:R-:W-:Y:S01]  /*0c00*/  BSSY.RECONVERGENT B1, `(.L_x_23) ;  /* 0x0000063000017945 */ /* 0x000fe20003800200 */
[----:B------:R-:W-:Y:S01]  /*0c10*/  SHF.R.U32.HI R15, RZ, 0x17, R0 ;  /* 0x00000017ff0f7819 */ /* 0x000fe20000011600 */
[----:B------:R-:W-:Y:S01]  /*0c20*/  IMAD.MOV.U32 R17, RZ, RZ, R3 ;  /* 0x000000ffff117224 */ /* 0x000fe200078e0003 */
[----:B------:R-:W-:Y:S02]  /*0c30*/  LOP3.LUT R14, R14, 0xff, RZ, 0xc0, !PT ;  /* 0x000000ff0e0e7812 */ /* 0x000fe400078ec0ff */
[----:B------:R-:W-:-:S03]  /*0c40*/  LOP3.LUT R19, R15, 0xff, RZ, 0xc0, !PT ;  /* 0x000000ff0f137812 */ /* 0x000fc600078ec0ff */
[----:B------:R-:W-:Y:S01]  /*0c50*/  VIADD R18, R14, 0xffffffff ;  /* 0xffffffff0e127836 */ /* 0x000fe20000000000 */
[----:B------:R-:W-:-:S04]  /*0c60*/  IADD3 R16, PT, PT, R19, -0x1, RZ ;  /* 0xffffffff13107810 */ /* 0x000fc80007ffe0ff */
[----:B------:R-:W-:-:S04]  /*0c70*/  ISETP.GT.U32.AND P0, PT, R18, 0xfd, PT ;  /* 0x000000fd1200780c */ /* 0x000fc80003f04070 */
[----:B------:R-:W-:-:S13]  /*0c80*/  ISETP.GT.U32.OR P0, PT, R16, 0xfd, P0 ;  /* 0x000000fd1000780c */ /* 0x000fda0000704470 */
[----:B------:R-:W-:Y:S01]  /*0c90*/  @!P0 IMAD.MOV.U32 R15, RZ, RZ, RZ ;  /* 0x000000ffff0f8224 */ /* 0x000fe200078e00ff */
[----:B------:R-:W-:Y:S06]  /*0ca0*/  @!P0 BRA `(.L_x_24) ;  /* 0x00000000005c8947 */ /* 0x000fec0003800000 */
[----:B------:R-:W-:Y:S02]  /*0cb0*/  FSETP.GTU.FTZ.AND P0, PT, |R0|, +INF , PT ;  /* 0x7f8000000000780b */ /* 0x000fe40003f1c200 */
[----:B------:R-:W-:-:S04]  /*0cc0*/  FSETP.GTU.FTZ.AND P1, PT, |R3|, +INF , PT ;  /* 0x7f8000000300780b */ /* 0x000fc80003f3c200 */
[----:B------:R-:W-:-:S13]  /*0cd0*/  PLOP3.LUT P0, PT, P0, P1, PT, 0xf8, 0x8f ;  /* 0x00000000008f781c */ /* 0x000fda0000703f70 */
[----:B------:R-:W-:Y:S05]  /*0ce0*/  @P0 BRA `(.L_x_25) ;  /* 0x00000004004c0947 */ /* 0x000fea0003800000 */
[----:B------:R-:W-:-:S13]  /*0cf0*/  LOP3.LUT P0, RZ, R17, 0x7fffffff, R0, 0xc8, !PT ;  /* 0x7fffffff11ff7812 */ /* 0x000fda000780c800 */
[----:B------:R-:W-:Y:S05]  /*0d00*/  @!P0 BRA `(.L_x_26) ;  /* 0x00000004003c8947 */ /* 0x000fea0003800000 */
[C---:B------:R-:W-:Y:S02]  /*0d10*/  FSETP.NEU.FTZ.AND P3, PT, |R0|.reuse, +INF , PT ;  /* 0x7f8000000000780b */ /* 0x040fe40003f7d200 */
[----:B------:R-:W-:Y:S02]  /*0d20*/  FSETP.NEU.FTZ.AND P1, PT, |R3|, +INF , PT ;  /* 0x7f8000000300780b */ /* 0x000fe40003f3d200 */
[----:B------:R-:W-:-:S11]  /*0d30*/  FSETP.NEU.FTZ.AND P0, PT, |R0|, +INF , PT ;  /* 0x7f8000000000780b */ /* 0x000fd60003f1d200 */
[----:B------:R-:W-:Y:S05]  /*0d40*/  @!P1 BRA !P3, `(.L_x_26) ;  /* 0x00000004002c9947 */ /* 0x000fea0005800000 */
[----:B------:R-:W-:-:S04]  /*0d50*/  LOP3.LUT P3, RZ, R0, 0x7fffffff, RZ, 0xc0, !PT ;  /* 0x7fffffff00ff7812 */ /* 0x000fc8000786c0ff */
[----:B------:R-:W-:-:S13]  /*0d60*/  PLOP3.LUT P1, PT, P1, P3, PT, 0x2f, 0xf2 ;  /* 0x0000000000f2781c */ /* 0x000fda0000f26577 */
[----:B------:R-:W-:Y:S05]  /*0d70*/  @P1 BRA `(.L_x_27) ;  /* 0x0000000400181947 */ /* 0x000fea0003800000 */
[----:B------:R-:W-:-:S04]  /*0d80*/  LOP3.LUT P1, RZ, R17, 0x7fffffff, RZ, 0xc0, !PT ;  /* 0x7fffffff11ff7812 */ /* 0x000fc8000782c0ff */
[----:B------:R-:W-:-:S13]  /*0d90*/  PLOP3.LUT P0, PT, P0, P1, PT, 0x2f, 0xf2 ;  /* 0x0000000000f2781c */ /* 0x000fda0000702577 */
[----:B------:R-:W-:Y:S05]  /*0da0*/  @P0 BRA `(.L_x_28) ;  /* 0x0000000400000947 */ /* 0x000fea0003800000 */
[----:B------:R-:W-:Y:S02]  /*0db0*/  ISETP.GE.AND P0, PT, R16, RZ, PT ;  /* 0x000000ff1000720c */ /* 0x000fe40003f06270 */
[----:B------:R-:W-:-:S11]  /*0dc0*/  ISETP.GE.AND P1, PT, R18, RZ, PT ;  /* 0x000000ff1200720c */ /* 0x000fd60003f26270 */
[----:B------:R-:W-:Y:S01]  /*0dd0*/  @P0 MOV R15, RZ ;  /* 0x000000ff000f0202 */ /* 0x000fe20000000f00 */
[----:B------:R-:W-:Y:S02]  /*0de0*/  @!P0 IMAD.MOV.U32 R15, RZ, RZ, -0x40 ;  /* 0xffffffc0ff0f8424 */ /* 0x000fe400078e00ff */
[----:B------:R-:W-:Y:S01]  /*0df0*/  @!P0 FFMA R0, R0, 1.84467440737095516160e+19, RZ ;  /* 0x5f80000000008823 */ /* 0x000fe200000000ff */
[----:B------:R-:W-:Y:S01]  /*0e00*/  @!P1 FFMA R17, R3, 1.84467440737095516160e+19, RZ ;  /* 0x5f80000003119823 */ /* 0x000fe200000000ff */
[----:B------:R-:W-:-:S07]  /*0e10*/  @!P1 VIADD R15, R15, 0x40 ;  /* 0x000000400f0f9836 */ /* 0x000fce0000000000 */
.L_x_24:
[----:B------:R-:W-:Y:S01]  /*0e20*/  LEA R16, R14, 0xc0800000, 0x17 ;  /* 0xc08000000e107811 */ /* 0x000fe200078eb8ff */
[----:B------:R-:W-:Y:S01]  /*0e30*/  VIADD R19, R19, 0xffffff81 ;  /* 0xffffff8113137836 */ /* 0x000fe20000000000 */
[----:B------:R-:W-:Y:S02]  /*0e40*/  BSSY.RECONVERGENT B2, `(.L_x_29) ;  /* 0x0000035000027945 */ /* 0x000fe40003800200 */
[----:B------:R-:W-:Y:S01]  /*0e50*/  IADD3 R18, PT, PT, -R16, R17, RZ ;  /* 0x0000001110127210 */ /* 0x000fe20007ffe1ff */
[----:B------:R-:W-:-:S03]  /*0e60*/  IMAD R0, R19, -0x800000, R0 ;  /* 0xff80000013007824 */ /* 0x000fc600078e0200 */
[----:B------:R0:W1:Y:S01]  /*0e70*/  MUFU.RCP R17, R18 ;  /* 0x0000001200117308 */ /* 0x0000620000001000 */
[----:B------:R-:W-:Y:S01]  /*0e80*/  FADD.FTZ R21, -R18, -RZ ;  /* 0x800000ff12157221 */ /* 0x000fe20000010100 */
[----:B0-----:R-:W-:-:S05]  /*0e90*/  IADD3 R18, PT, PT, R19, 0x7f, -R14 ;  /* 0x0000007f13127810 */ /* 0x001fca0007ffe80e */
[----:B------:R-:W-:Y:S02]  /*0ea0*/  IMAD.IADD R15, R18, 0x1, R15 ;  /* 0x00000001120f7824 */ /* 0x000fe400078e020f */
[----:B-1----:R-:W-:-:S04]  /*0eb0*/  FFMA R16, R17, R21, 1 ;  /* 0x3f80000011107423 */ /* 0x002fc80000000015 */
[----:B------:R-:W-:-:S04]  /*0ec0*/  FFMA R17, R17, R16, R17 ;  /* 0x0000001011117223 */ /* 0x000fc80000000011 */
[----:B------:R-:W-:-:S04]  /*0ed0*/  FFMA R16, R0, R17, RZ ;  /* 0x0000001100107223 */ /* 0x000fc800000000ff */
[----:B------:R-:W-:-:S04]  /*0ee0*/  FFMA R20, R21, R16, R0 ;  /* 0x0000001015147223 */ /* 0x000fc80000000000 */
[----:B------:R-:W-:-:S04]  /*0ef0*/  FFMA R16, R17, R20, R16 ;  /* 0x0000001411107223 */ /* 0x000fc80000000010 */
[----:B------:R-:W-:-:S04]  /*0f00*/  FFMA R21, R21, R16, R0 ;  /* 0x0000001015157223 */ /* 0x000fc80000000000 */
[----:B------:R-:W-:-:S05]  /*0f10*/  FFMA R0, R17, R21, R16 ;  /* 0x0000001511007223 */ /* 0x000fca0000000010 */
[----:B------:R-:W-:-:S04]  /*0f20*/  SHF.R.U32.HI R14, RZ, 0x17, R0 ;  /* 0x00000017ff0e7819 */ /* 0x000fc80000011600 */
[----:B------:R-:W-:-:S04]  /*0f30*/  LOP3.LUT R14, R14, 0xff, RZ, 0xc0, !PT ;  /* 0x000000ff0e0e7812 */ /* 0x000fc800078ec0ff */
[----:B------:R-:W-:-:S05]  /*0f40*/  IADD3 R18, PT, PT, R14, R15, RZ ;  /* 0x0000000f0e127210 */ /* 0x000fca0007ffe0ff */
[----:B------:R-:W-:-:S05]  /*0f50*/  VIADD R14, R18, 0xffffffff ;  /* 0xffffffff120e7836 */ /* 0x000fca0000000000 */
[----:B------:R-:W-:-:S13]  /*0f60*/  ISETP.GE.U32.AND P0, PT, R14, 0xfe, PT ;  /* 0x000000fe0e00780c */ /* 0x000fda0003f06070 */
[----:B------:R-:W-:Y:S05]  /*0f70*/  @!P0 BRA `(.L_x_30) ;  /* 0x0000000000808947 */ /* 0x000fea0003800000 */
[----:B------:R-:W-:-:S13]  /*0f80*/  ISETP.GT.AND P0, PT, R18, 0xfe, PT ;  /* 0x000000fe1200780c */ /* 0x000fda0003f04270 */
[----:B------:R-:W-:Y:S05]  /*0f90*/  @P0 BRA `(.L_x_31) ;  /* 0x00000000006c0947 */ /* 0x000fea0003800000 */
[----:B------:R-:W-:-:S13]  /*0fa0*/  ISETP.GE.AND P0, PT, R18, 0x1, PT ;  /* 0x000000011200780c */ /* 0x000fda0003f06270 */
[----:B------:R-:W-:Y:S05]  /*0fb0*/  @P0 BRA `(.L_x_32) ;  /* 0x0000000000740947 */ /* 0x000fea0003800000 */
[----:B------:R-:W-:Y:S02]  /*0fc0*/  ISETP.GE.AND P0, PT, R18, -0x18, PT ;  /* 0xffffffe81200780c */ /* 0x000fe40003f06270 */
[----:B------:R-:W-:-:S11]  /*0fd0*/  LOP3.LUT R0, R0, 0x80000000, RZ, 0xc0, !PT ;  /* 0x8000000000007812 */ /* 0x000fd600078ec0ff */
[----:B------:R-:W-:Y:S05]  /*0fe0*/  @!P0 BRA `(.L_x_32) ;  /* 0x0000000000688947 */ /* 0x000fea0003800000 */
[CCC-:B------:R-:W-:Y:S01]  /*0ff0*/  FFMA.RZ R14, R17.reuse, R21.reuse, R16.reuse ;  /* 0x00000015110e7223 */ /* 0x1c0fe2000000c010 */
[C---:B------:R-:W-:Y:S02]  /*1000*/  ISETP.NE.AND P3, PT, R18.reuse, RZ, PT ;  /* 0x000000ff1200720c */ /* 0x040fe40003f65270 */
[----:B------:R-:W-:Y:S02]  /*1010*/  ISETP.NE.AND P1, PT, R18, RZ, PT ;  /* 0x000000ff1200720c */ /* 0x000fe40003f25270 */
[----:B------:R-:W-:Y:S01]  /*1020*/  LOP3.LUT R15, R14, 0x7fffff, RZ, 0xc0, !PT ;  /* 0x007fffff0e0f7812 */ /* 0x000fe200078ec0ff */
[CCC-:B------:R-:W-:Y:S01]  /*1030*/  FFMA.RP R14, R17.reuse, R21.reuse, R16.reuse ;  /* 0x00000015110e7223 */ /* 0x1c0fe20000008010 */
[----:B------:R-:W-:Y:S01]  /*1040*/  FFMA.RM R17, R17, R21, R16 ;  /* 0x0000001511117223 */ /* 0x000fe20000004010 */
[C---:B------:R-:W-:Y:S01]  /*1050*/  VIADD R16, R18.reuse, 0x20 ;  /* 0x0000002012107836 */ /* 0x040fe20000000000 */
[----:B------:R-:W-:Y:S02]  /*1060*/  LOP3.LUT R15, R15, 0x800000, RZ, 0xfc, !PT ;  /* 0x008000000f0f7812 */ /* 0x000fe400078efcff */
[----:B------:R-:W-:-:S02]  /*1070*/  IADD3 R18, PT, PT, -R18, RZ, RZ ;  /* 0x000000ff12127210 */ /* 0x000fc40007ffe1ff */
[----:B------:R-:W-:Y:S02]  /*1080*/  SHF.L.U32 R16, R15, R16, RZ ;  /* 0x000000100f107219 */ /* 0x000fe400000006ff */
[----:B------:R-:W-:Y:S02]  /*1090*/  FSETP.NEU.FTZ.AND P0, PT, R14, R17, PT ;  /* 0x000000110e00720b */ /* 0x000fe40003f1d000 */
[----:B------:R-:W-:Y:S02]  /*10a0*/  SEL R14, R18, RZ, P3 ;  /* 0x000000ff120e7207 */ /* 0x000fe40001800000 */
[----:B------:R-:W-:Y:S02]  /*10b0*/  ISETP.NE.AND P1, PT, R16, RZ, P1 ;  /* 0x000000ff1000720c */ /* 0x000fe40000f25270 */
[----:B------:R-:W-:Y:S02]  /*10c0*/  SHF.R.U32.HI R14, RZ, R14, R15 ;  /* 0x0000000eff0e7219 */ /* 0x000fe4000001160f */
[----:B------:R-:W-:-:S02]  /*10d0*/  PLOP3.LUT P0, PT, P0, P1, PT, 0xf8, 0x8f ;  /* 0x00000000008f781c */ /* 0x000fc40000703f70 */
[----:B------:R-:W-:Y:S02]  /*10e0*/  SHF.R.U32.HI R16, RZ, 0x1, R14 ;  /* 0x00000001ff107819 */ /* 0x000fe4000001160e */
[----:B------:R-:W-:-:S04]  /*10f0*/  SEL R15, RZ, 0x1, !P0 ;  /* 0x00000001ff0f7807 */ /* 0x000fc80004000000 */
[----:B------:R-:W-:-:S04]  /*1100*/  LOP3.LUT R15, R15, 0x1, R16, 0xf8, !PT ;  /* 0x000000010f0f7812 */ /* 0x000fc800078ef810 */
[----:B------:R-:W-:-:S05]  /*1110*/  LOP3.LUT R15, R15, R14, RZ, 0xc0, !PT ;  /* 0x0000000e0f0f7212 */ /* 0x000fca00078ec0ff */
[----:B------:R-:W-:-:S05]  /*1120*/  IMAD.IADD R15, R16, 0x1, R15 ;  /* 0x00000001100f7824 */ /* 0x000fca00078e020f */
[----:B------:R-:W-:Y:S01]  /*1130*/  LOP3.LUT R0, R15, R0, RZ, 0xfc, !PT ;  /* 0x000000000f007212 */ /* 0x000fe200078efcff */
[----:B------:R-:W-:Y:S06]  /*1140*/  BRA `(.L_x_32) ;  /* 0x0000000000107947 */ /* 0x000fec0003800000 */
.L_x_31:
[----:B------:R-:W-:-:S04]  /*1150*/  LOP3.LUT R0, R0, 0x80000000, RZ, 0xc0, !PT ;  /* 0x8000000000007812 */ /* 0x000fc800078ec0ff */
[----:B------:R-:W-:Y:S01]  /*1160*/  LOP3.LUT R0, R0, 0x7f800000, RZ, 0xfc, !PT ;  /* 0x7f80000000007812 */ /* 0x000fe200078efcff */
[----:B------:R-:W-:Y:S06]  /*1170*/  BRA `(.L_x_32) ;  /* 0x0000000000047947 */ /* 0x000fec0003800000 */
.L_x_30:
[----:B------:R-:W-:-:S07]  /*1180*/  IMAD R0, R15, 0x800000, R0 ;  /* 0x008000000f007824 */ /* 0x000fce00078e0200 */
.L_x_32:
[----:B------:R-:W-:Y:S05]  /*1190*/  BSYNC.RECONVERGENT B2 ;  /* 0x0000000000027941 */ /* 0x000fea0003800200 */
.L_x_29:
[----:B------:R-:W-:Y:S05]  /*11a0*/  BRA `(.L_x_33) ;  /* 0x0000000000207947 */ /* 0x000fea0003800000 */
.L_x_28:
[----:B------:R-:W-:-:S04]  /*11b0*/  LOP3.LUT R0, R17, 0x80000000, R0, 0x48, !PT ;  /* 0x8000000011007812 */ /* 0x000fc800078e4800 */
[----:B------:R-:W-:Y:S01]  /*11c0*/  LOP3.LUT R0, R0, 0x7f800000, RZ, 0xfc, !PT ;  /* 0x7f80000000007812 */ /* 0x000fe200078efcff */
[----:B------:R-:W-:Y:S06]  /*11d0*/  BRA `(.L_x_33) ;  /* 0x0000000000147947 */ /* 0x000fec0003800000 */
.L_x_27:
[----:B------:R-:W-:Y:S01]  /*11e0*/  LOP3.LUT R0, R17, 0x80000000, R0, 0x48, !PT ;  /* 0x8000000011007812 */ /* 0x000fe200078e4800 */
[----:B------:R-:W-:Y:S06]  /*11f0*/  BRA `(.L_x_33) ;  /* 0x00000000000c7947 */ /* 0x000fec0003800000 */
.L_x_26:
[----:B------:R-:W0:Y:S01]  /*1200*/  MUFU.RSQ R0, -QNAN ;  /* 0xffc0000000007908 */ /* 0x000e220000001400 */
[----:B------:R-:W-:Y:S05]  /*1210*/  BRA `(.L_x_33) ;  /* 0x0000000000047947 */ /* 0x000fea0003800000 */
.L_x_25:
[----:B------:R-:W-:-:S07]  /*1220*/  FADD.FTZ R0, R0, R3 ;  /* 0x0000000300007221 */ /* 0x000fce0000010000 */
.L_x_33:
[----:B------:R-:W-:Y:S05]  /*1230*/  BSYNC.RECONVERGENT B1 ;  /* 0x0000000000017941 */ /* 0x000fea0003800200 */
.L_x_23:
[----:B------:R-:W-:Y:S01]  /*1240*/  MOV R14, R12 ;  /* 0x0000000c000e7202 */ /* 0x000fe20000000f00 */
[----:B------:R-:W-:-:S04]  /*1250*/  IMAD.MOV.U32 R15, RZ, RZ, 0x0 ;  /* 0x00000000ff0f7424 */ /* 0x000fc800078e00ff */
[----:B0-----:R-:W-:Y:S05]  /*1260*/  RET.REL.NODEC R14 `(layernorm_forward) ;  /* 0xffffffec0e647950 */ /* 0x001fea0003c3ffff */
.L_x_34:
        /* <DEDUP_REMOVED lines=9> */
.L_x_102:


//--------------------- .text.softmax_forward     --------------------------
	.section	.text.softmax_forward,"ax",@progbits
	.align	128
        .global         softmax_forward
        .type           softmax_forward,@function
        .size           softmax_forward,(.L_x_103 - softmax_forward)
        .other          softmax_forward,@"STO_CUDA_ENTRY STV_DEFAULT"
softmax_forward:
.text.softmax_forward:
        /* <DEDUP_REMOVED lines=9> */
[----:B------:R-:W-:-:S05]  /*0090*/  IMAD.MOV.U32 R0, RZ, RZ, -0x800000 ;  /* 0xff800000ff007424 */ /* 0x000fca00078e00ff */
[----:B------:R-:W3:Y:S01]  /*00a0*/  LDC.64 R2, c[0x0][0x380] ;  /* 0x0000e000ff027b82 */ /* 0x000ee20000000a00 */
[----:B-1----:R-:W-:Y:S01]  /*00b0*/  IMAD R9, R8, UR4, RZ ;  /* 0x0000000408097c24 */ /* 0x002fe2000f8e02ff */
[----:B0-----:R-:W-:-:S03]  /*00c0*/  ISETP.GE.AND P0, PT, R7, R8, PT ;  /* 0x000000080700720c */ /* 0x001fc60003f06270 */
[----:B---3--:R-:W-:-:S10]  /*00d0*/  IMAD.WIDE R2, R9, 0x4, R2 ;  /* 0x0000000409027825 */ /* 0x008fd400078e0202 */
[----:B--2---:R-:W-:Y:S05]  /*00e0*/  @P0 BRA `(.L_x_36) ;  /* 0x0000000000240947 */ /* 0x004fea0003800000 */
[----:B------:R-:W0:Y:S01]  /*00f0*/  LDC R6, c[0x0][0x360] ;  /* 0x0000d800ff067b82 */ /* 0x000e220000000800 */
[----:B------:R-:W-:Y:S02]  /*0100*/  IMAD.MOV.U32 R0, RZ, RZ, -0x800000 ;  /* 0xff800000ff007424 */ /* 0x000fe400078e00ff */
[----:B------:R-:W-:-:S07]  /*0110*/  IMAD.MOV.U32 R11, RZ, RZ, R7 ;  /* 0x000000ffff0b7224 */ /* 0x000fce00078e0007 */
.L_x_37:
[----:B------:R-:W-:-:S06]  /*0120*/  IMAD.WIDE R4, R11, 0x4, R2 ;  /* 0x000000040b047825 */ /* 0x000fcc00078e0202 */
[----:B------:R-:W2:Y:S01]  /*0130*/  LDG.E R5, desc[UR8][R4.64] ;  /* 0x0000000804057981 */ /* 0x000ea2000c1e1900 */
[----:B0-----:R-:W-:-:S05]  /*0140*/  IMAD.IADD R11, R6, 0x1, R11 ;  /* 0x00000001060b7824 */ /* 0x001fca00078e020b */
[----:B------:R-:W-:Y:S02]  /*0150*/  ISETP.GE.AND P0, PT, R11, R8, PT ;  /* 0x000000080b00720c */ /* 0x000fe40003f06270 */
[----:B--2---:R-:W-:-:S11]  /*0160*/  FMNMX R0, R5, R0, !PT ;  /* 0x0000000005007209 */ /* 0x004fd60007800000 */
[----:B------:R-:W-:Y:S05]  /*0170*/  @!P0 BRA `(.L_x_37) ;  /* 0xfffffffc00e88947 */ /* 0x000fea000383ffff */
.L_x_36:
[----:B------:R-:W-:Y:S05]  /*0180*/  BSYNC.RECONVERGENT B0 ;  /* 0x0000000000007941 */ /* 0x000fea0003800200 */
.L_x_35:
[----:B------:R-:W0:Y:S01]  /*0190*/  S2UR UR5, SR_CgaCtaId ;  /* 0x00000000000579c3 */ /* 0x000e220000008800 */
[----:B------:R-:W-:Y:S01]  /*01a0*/  UMOV UR4, 0x400 ;  /* 0x0000040000047882 */ /* 0x000fe20000000000 */
[----:B------:R-:W1:Y:S06]  /*01b0*/  LDCU UR7, c[0x0][0x360] ;  /* 0x00006c00ff0777ac */ /* 0x000e6c0008000800 */
[----:B------:R-:W2:Y:S08]  /*01c0*/  S2UR UR6, SR_CgaCtaId ;  /* 0x00000000000679c3 */ /* 0x000eb00000008800 */
[----:B------:R-:W3:Y:S01]  /*01d0*/  LDC.64 R4, c[0x0][0x388] ;  /* 0x0000e200ff047b82 */ /* 0x000ee20000000a00 */
[----:B-1----:R-:W-:-:S02]  /*01e0*/  UISETP.GE.U32.AND UP0, UPT, UR7, 0x2, UPT ;  /* 0x000000020700788c */ /* 0x002fc4000bf06070 */
[----:B0-----:R-:W-:Y:S01]  /*01f0*/  ULEA UR4, UR5, UR4, 0x18 ;  /* 0x0000000405047291 */ /* 0x001fe2000f8ec0ff */
[----:B------:R-:W0:Y:S05]  /*0200*/  LDCU UR5, c[0x0][0x394] ;  /* 0x00007280ff0577ac */ /* 0x000e2a0008000800 */
[----:B------:R-:W-:Y:S01]  /*0210*/  LEA R13, R7, UR4, 0x2 ;  /* 0x00000004070d7c11 */ /* 0x000fe2000f8e10ff */
[----:B------:R-:W-:-:S04]  /*0220*/  UMOV UR4, 0x400 ;  /* 0x0000040000047882 */ /* 0x000fc80000000000 */
[----:B------:R1:W-:Y:S01]  /*0230*/  STS [R13], R0 ;  /* 0x000000000d007388 */ /* 0x0003e20000000800 */
[----:B------:R-:W-:Y:S06]  /*0240*/  BAR.SYNC.DEFER_BLOCKING 0x0 ;  /* 0x0000000000007b1d */ /* 0x000fec0000010000 */
[----:B--2---:R-:W-:Y:S05]  /*0250*/  BRA.U !UP0, `(.L_x_38) ;  /* 0x0000000108307547 */ /* 0x004fea000b800000 */
[----:B-1----:R-:W-:-:S07]  /*0260*/  IMAD.U32 R0, RZ, RZ, UR7 ;  /* 0x00000007ff007e24 */ /* 0x002fce000f8e00ff */
.L_x_39:
[----:B------:R-:W-:-:S04]  /*0270*/  SHF.R.U32.HI R10, RZ, 0x1, R0 ;  /* 0x00000001ff0a7819 */ /* 0x000fc80000011600 */
[----:B------:R-:W-:-:S13]  /*0280*/  ISETP.GE.U32.AND P0, PT, R7, R10, PT ;  /* 0x0000000a0700720c */ /* 0x000fda0003f06070 */
[----:B------:R-:W-:Y:S01]  /*0290*/  @!P0 IMAD R8, R10, 0x4, R13 ;  /* 0x000000040a088824 */ /* 0x000fe200078e020d */
[----:B------:R-:W-:Y:S04]  /*02a0*/  @!P0 LDS R6, [R13] ;  /* 0x000000000d068984 */ /* 0x000fe80000000800 */
[----:B------:R-:W1:Y:S02]  /*02b0*/  @!P0 LDS R11, [R8] ;  /* 0x00000000080b8984 */ /* 0x000e640000000800 */
[----:B-1----:R-:W-:-:S05]  /*02c0*/  @!P0 FMNMX R6, R6, R11, !PT ;  /* 0x0000000b06068209 */ /* 0x002fca0007800000 */
[----:B------:R2:W-:Y:S01]  /*02d0*/  @!P0 STS [R13], R6 ;  /* 0x000000060d008388 */ /* 0x0005e20000000800 */
[----:B------:R-:W-:Y:S01]  /*02e0*/  BAR.SYNC.DEFER_BLOCKING 0x0 ;  /* 0x0000000000007b1d */ /* 0x000fe20000010000 */
[----:B------:R-:W-:Y:S01]  /*02f0*/  ISETP.GT.U32.AND P0, PT, R0, 0x3, PT ;  /* 0x000000030000780c */ /* 0x000fe20003f04070 */
[----:B------:R-:W-:-:S12]  /*0300*/  IMAD.MOV.U32 R0, RZ, RZ, R10 ;  /* 0x000000ffff007224 */ /* 0x000fd800078e000a */
[----:B--2---:R-:W-:Y:S05]  /*0310*/  @P0 BRA `(.L_x_39) ;  /* 0xfffffffc00d40947 */ /* 0x004fea000383ffff */
.L_x_38:
[----:B0-----:R-:W-:Y:S01]  /*0320*/  ISETP.GE.AND P0, PT, R7, UR5, PT ;  /* 0x0000000507007c0c */ /* 0x001fe2000bf06270 */
[----:B------:R-:W-:Y:S01]  /*0330*/  ULEA UR10, UR6, UR4, 0x18 ;  /* 0x00000004060a7291 */ /* 0x000fe2000f8ec0ff */
[----:B------:R-:W-:Y:S01]  /*0340*/  BSSY.RECONVERGENT B0, `(.L_x_40) ;  /* 0x000001b000007945 */ /* 0x000fe20003800200 */
[----:B------:R-:W-:Y:S02]  /*0350*/  HFMA2 R6, -RZ, RZ, 0, 0 ;  /* 0x00000000ff067431 */ /* 0x000fe400000001ff */
[----:B---3--:R-:W-:-:S05]  /*0360*/  IMAD.WIDE R4, R9, 0x4, R4 ;  /* 0x0000000409047825 */ /* 0x008fca00078e0204 */
[----:B-1----:R-:W0:Y:S01]  /*0370*/  LDS R0, [UR10] ;  /* 0x0000000aff007984 */ /* 0x002e220008000800 */
[----:B------:R-:W-:Y:S06]  /*0380*/  BAR.SYNC.DEFER_BLOCKING 0x0 ;  /* 0x0000000000007b1d */ /* 0x000fec0000010000 */
[----:B------:R-:W-:Y:S05]  /*0390*/  @P0 BRA `(.L_x_41) ;  /* 0x0000000000540947 */ /* 0x000fea0003800000 */
[----:B------:R-:W-:Y:S02]  /*03a0*/  IMAD.MOV.U32 R6, RZ, RZ, RZ ;  /* 0x000000ffff067224 */ /* 0x000fe400078e00ff */
[----:B------:R-:W-:-:S07]  /*03b0*/  IMAD.MOV.U32 R11, RZ, RZ, R7 ;  /* 0x000000ffff0b7224 */ /* 0x000fce00078e0007 */
.L_x_42:
[----:B-1----:R-:W-:-:S06]  /*03c0*/  IMAD.WIDE R8, R11, 0x4, R2 ;  /* 0x000000040b087825 */ /* 0x002fcc00078e0202 */
[----:B------:R-:W0:Y:S01]  /*03d0*/  LDG.E R9, desc[UR8][R8.64] ;  /* 0x0000000808097981 */ /* 0x000e22000c1e1900 */
[----:B------:R-:W-:Y:S02]  /*03e0*/  IMAD.MOV.U32 R13, RZ, RZ, 0x3bbb989d ;  /* 0x3bbb989dff0d7424 */ /* 0x000fe400078e00ff */
[----:B------:R-:W-:Y:S02]  /*03f0*/  IMAD.MOV.U32 R15, RZ, RZ, 0x437c0000 ;  /* 0x437c0000ff0f7424 */ /* 0x000fe400078e00ff */
[----:B0-----:R-:W-:Y:S01]  /*0400*/  FADD R10, -R0, R9 ;  /* 0x00000009000a7221 */ /* 0x001fe20000000100 */
[----:B------:R-:W-:-:S04]  /*0410*/  IMAD.WIDE R8, R11, 0x4, R4 ;  /* 0x000000040b087825 */ /* 0x000fc800078e0204 */
[----:B------:R-:W-:Y:S01]  /*0420*/  FFMA.SAT R12, R10, R13, 0.5 ;  /* 0x3f0000000a0c7423 */ /* 0x000fe2000000200d */
[----:B------:R-:W-:-:S03]  /*0430*/  VIADD R11, R11, UR7 ;  /* 0x000000070b0b7c36 */ /* 0x000fc60008000000 */
[----:B------:R-:W-:Y:S02]  /*0440*/  FFMA.RM R12, R12, R15, 12582913 ;  /* 0x4b4000010c0c7423 */ /* 0x000fe4000000400f */
[----:B------:R-:W-:Y:S02]  /*0450*/  ISETP.GE.AND P0, PT, R11, UR5, PT ;  /* 0x000000050b007c0c */ /* 0x000fe4000bf06270 */
[C---:B------:R-:W-:Y:S01]  /*0460*/  FADD R13, R12.reuse, -12583039 ;  /* 0xcb40007f0c0d7421 */ /* 0x040fe20000000000 */
[----:B------:R-:W-:-:S03]  /*0470*/  IMAD.SHL.U32 R12, R12, 0x800000, RZ ;  /* 0x008000000c0c7824 */ /* 0x000fc600078e00ff */
[----:B------:R-:W-:-:S04]  /*0480*/  FFMA R13, R10, 1.4426950216293334961, -R13 ;  /* 0x3fb8aa3b0a0d7823 */ /* 0x000fc8000000080d */
[----:B------:R-:W-:-:S06]  /*0490*/  FFMA R13, R10, 1.925963033500011079e-08, R13 ;  /* 0x32a570600a0d7823 */ /* 0x000fcc000000000d */
[----:B------:R-:W0:Y:S02]  /*04a0*/  MUFU.EX2 R13, R13 ;  /* 0x0000000d000d7308 */ /* 0x000e240000000800 */
[----:B0-----:R-:W-:-:S04]  /*04b0*/  FMUL R15, R12, R13 ;  /* 0x0000000d0c0f7220 */ /* 0x001fc80000400000 */
[----:B------:R-:W-:Y:S01]  /*04c0*/  FADD R6, R15, R6 ;  /* 0x000000060f067221 */ /* 0x000fe20000000000 */
[----:B------:R1:W-:Y:S01]  /*04d0*/  STG.E desc[UR8][R8.64], R15 ;  /* 0x0000000f08007986 */ /* 0x0003e2000c101908 */
[----:B------:R-:W-:Y:S05]  /*04e0*/  @!P0 BRA `(.L_x_42) ;  /* 0xfffffffc00b48947 */ /* 0x000fea000383ffff */
.L_x_41:
[----:B------:R-:W-:Y:S05]  /*04f0*/  BSYNC.RECONVERGENT B0 ;  /* 0x0000000000007941 */ /* 0x000fea0003800200 */
.L_x_40:
[----:B------:R-:W-:Y:S02]  /*0500*/  UIADD3 UR4, UPT, UPT, UR4, 0x400, URZ ;  /* 0x0000040004047890 */ /* 0x000fe4000fffe0ff */
[----:B------:R-:W-:Y:S02]  /*0510*/  UISETP.GE.U32.AND UP0, UPT, UR7, 0x2, UPT ;  /* 0x000000020700788c */ /* 0x000fe4000bf06070 */
[----:B------:R-:W-:-:S06]  /*0520*/  ULEA UR4, UR6, UR4, 0x18 ;  /* 0x0000000406047291 */ /* 0x000fcc000f8ec0ff */
[----:B-1----:R-:W-:-:S05]  /*0530*/  LEA R8, R7, UR4, 0x2 ;  /* 0x0000000407087c11 */ /* 0x002fca000f8e10ff */
[----:B------:R1:W-:Y:S01]  /*0540*/  STS [R8], R6 ;  /* 0x0000000608007388 */ /* 0x0003e20000000800 */
[----:B------:R-:W-:Y:S06]  /*0550*/  BAR.SYNC.DEFER_BLOCKING 0x0 ;  /* 0x0000000000007b1d */ /* 0x000fec0000010000 */
[----:B------:R-:W-:Y:S05]  /*0560*/  BRA.U !UP0, `(.L_x_43) ;  /* 0x0000000108307547 */ /* 0x000fea000b800000 */
[----:B0-----:R-:W-:-:S07]  /*0570*/  MOV R0, UR7 ;  /* 0x0000000700007c02 */ /* 0x001fce0008000f00 */
.L_x_44:
[----:B-1----:R-:W-:-:S04]  /*0580*/  SHF.R.U32.HI R6, RZ, 0x1, R0 ;  /* 0x00000001ff067819 */ /* 0x002fc80000011600 */
        /* <DEDUP_REMOVED lines=9> */
[----:B--2---:R-:W-:Y:S05]  /*0620*/  @P0 BRA `(.L_x_44) ;  /* 0xfffffffc00d40947 */ /* 0x004fea000383ffff */
.L_x_43:
[----:B------:R-:W2:Y:S01]  /*0630*/  S2UR UR5, SR_CgaCtaId ;  /* 0x00000000000579c3 */ /* 0x000ea20000008800 */
[----:B------:R-:W-:Y:S02]  /*0640*/  UMOV UR4, 0x400 ;  /* 0x0000040000047882 */ /* 0x000fe40000000000 */
[----:B--2---:R-:W-:Y:S01]  /*0650*/  ULEA UR4, UR5, UR4, 0x18 ;  /* 0x0000000405047291 */ /* 0x004fe2000f8ec0ff */
[----:B------:R-:W2:Y:S08]  /*0660*/  LDCU UR5, c[0x0][0x394] ;  /* 0x00007280ff0577ac */ /* 0x000eb00008000800 */
[----:B------:R-:W3:Y:S02]  /*0670*/  LDS R3, [UR4+0x400] ;  /* 0x00040004ff037984 */ /* 0x000ee40008000800 */
[----:B------:R-:W4:Y:S01]  /*0680*/  LDCU UR4, c[0x0][0x394] ;  /* 0x00007280ff0477ac */ /* 0x000f220008000800 */
[----:B------:R-:W-:Y:S01]  /*0690*/  BAR.SYNC.DEFER_BLOCKING 0x0 ;  /* 0x0000000000007b1d */ /* 0x000fe20000010000 */
[----:B----4-:R-:W-:-:S13]  /*06a0*/  ISETP.GE.AND P0, PT, R7, UR4, PT ;  /* 0x0000000407007c0c */ /* 0x010fda000bf06270 */
[----:B--2---:R-:W-:Y:S05]  /*06b0*/  @P0 EXIT ;  /* 0x000000000000094d */ /* 0x004fea0003800000 */
.L_x_47:
[----:B-1----:R-:W-:-:S05]  /*06c0*/  IMAD.WIDE R8, R7, 0x4, R4 ;  /* 0x0000000407087825 */ /* 0x002fca00078e0204 */
[----:B0-----:R-:W2:Y:S01]  /*06d0*/  LDG.E R0, desc[UR8][R8.64] ;  /* 0x0000000808007981 */ /* 0x001ea2000c1e1900 */
[----:B---3--:R-:W0:Y:S01]  /*06e0*/  MUFU.RCP R2, R3 ;  /* 0x0000000300027308 */ /* 0x008e220000001000 */
[----:B------:R-:W-:Y:S01]  /*06f0*/  BSSY.RECONVERGENT B0, `(.L_x_45) ;  /* 0x000000b000007945 */ /* 0x000fe20003800200 */
[----:B0-----:R-:W-:-:S04]  /*0700*/  FFMA R11, -R3, R2, 1 ;  /* 0x3f800000030b7423 */ /* 0x001fc80000000102 */
[----:B------:R-:W-:Y:S02]  /*0710*/  FFMA R11, R2, R11, R2 ;  /* 0x0000000b020b7223 */ /* 0x000fe40000000002 */
[----:B--2---:R-:W0:Y:S02]  /*0720*/  FCHK P0, R0, R3 ;  /* 0x0000000300007302 */ /* 0x004e240000000000 */
[----:B------:R-:W-:-:S04]  /*0730*/  FFMA R2, R0, R11, RZ ;  /* 0x0000000b00027223 */ /* 0x000fc800000000ff */
[----:B------:R-:W-:-:S04]  /*0740*/  FFMA R6, -R3, R2, R0 ;  /* 0x0000000203067223 */ /* 0x000fc80000000100 */
[----:B------:R-:W-:Y:S01]  /*0750*/  FFMA R11, R11, R6, R2 ;  /* 0x000000060b0b7223 */ /* 0x000fe20000000002 */
[----:B0-----:R-:W-:Y:S06]  /*0760*/  @!P0 BRA `(.L_x_46) ;  /* 0x00000000000c8947 */ /* 0x001fec0003800000 */
[----:B------:R-:W-:-:S07]  /*0770*/  MOV R2, 0x790 ;  /* 0x0000079000027802 */ /* 0x000fce0000000f00 */
[----:B------:R-:W-:Y:S05]  /*0780*/  CALL.REL.NOINC `($__internal_2_$__cuda_sm3x_div_rn_noftz_f32_slowpath) ;  /* 0x00000000001c7944 */ /* 0x000fea0003c00000 */
[----:B------:R-:W-:-:S07]  /*0790*/  IMAD.MOV.U32 R11, RZ, RZ, R0 ;  /* 0x000000ffff0b7224 */ /* 0x000fce00078e0000 */
.L_x_46:
[----:B------:R-:W-:Y:S05]  /*07a0*/  BSYNC.RECONVERGENT B0 ;  /* 0x0000000000007941 */ /* 0x000fea0003800200 */
.L_x_45:
[----:B------:R2:W-:Y:S01]  /*07b0*/  STG.E desc[UR8][R8.64], R11 ;  /* 0x0000000b08007986 */ /* 0x0005e2000c101908 */
[----:B------:R-:W-:-:S05]  /*07c0*/  VIADD R7, R7, UR7 ;  /* 0x0000000707077c36 */ /* 0x000fca0008000000 */
[----:B------:R-:W-:-:S13]  /*07d0*/  ISETP.GE.AND P0, PT, R7, UR5, PT ;  /* 0x0000000507007c0c */ /* 0x000fda000bf06270 */
[----:B--2---:R-:W-:Y:S05]  /*07e0*/  @!P0 BRA `(.L_x_47) ;  /* 0xfffffffc00b48947 */ /* 0x004fea000383ffff */
[----:B------:R-:W-:Y:S05]  /*07f0*/  EXIT ;  /* 0x000000000000794d */ /* 0x000fea0003800000 */
        .weak           $__internal_2_$__cuda_sm3x_div_rn_noftz_f32_slowpath
        .type           $__internal_2_$__cuda_sm3x_div_rn_noftz_f32_slowpath,@function
        .size           $__internal_2_$__cuda_sm3x_div_rn_noftz_f32_slowpath,(.L_x_103 - $__internal_2_$__cuda_sm3x_div_rn_noftz_f32_slowpath)
$__internal_2_$__cuda_sm3x_div_rn_noftz_f32_slowpath:
[--C-:B------:R-:W-:Y:S01]  /*0800*/  SHF.R.U32.HI R10, RZ, 0x17, R3.reuse ;  /* 0x00000017ff0a7819 */ /* 0x100fe20000011603 */
[----:B------:R-:W-:Y:S01]  /*0810*/  BSSY.RECONVERGENT B1, `(.L_x_48) ;  /* 0x0000064000017945 */ /* 0x000fe20003800200 */
[----:B------:R-:W-:Y:S01]  /*0820*/  SHF.R.U32.HI R6, RZ, 0x17, R0 ;  /* 0x00000017ff067819 */ /* 0x000fe20000011600 */
[----:B------:R-:W-:Y:S01]  /*0830*/  IMAD.MOV.U32 R12, RZ, RZ, R3 ;  /* 0x000000ffff0c7224 */ /* 0x000fe200078e0003 */
[----:B------:R-:W-:Y:S02]  /*0840*/  LOP3.LUT R10, R10, 0xff, RZ, 0xc0, !PT ;  /* 0x000000ff0a0a7812 */ /* 0x000fe400078ec0ff */
[----:B------:R-:W-:Y:S02]  /*0850*/  LOP3.LUT R16, R6, 0xff, RZ, 0xc0, !PT ;  /* 0x000000ff06107812 */ /* 0x000fe400078ec0ff */
[----:B------:R-:W-:Y:S01]  /*0860*/  MOV R11, R0 ;  /* 0x00000000000b7202 */ /* 0x000fe20000000f00 */
[----:B------:R-:W-:Y:S02]  /*0870*/  VIADD R13, R10, 0xffffffff ;  /* 0xffffffff0a0d7836 */ /* 0x000fe40000000000 */
[----:B------:R-:W-:-:S03]  /*0880*/  VIADD R14, R16, 0xffffffff ;  /* 0xffffffff100e7836 */ /* 0x000fc60000000000 */
        /* <DEDUP_REMOVED lines=22> */
[----:B------:R-:W-:Y:S02]  /*09f0*/  @P0 IMAD.MOV.U32 R6, RZ, RZ, RZ ;  /* 0x000000ffff060224 */ /* 0x000fe400078e00ff */
[----:B------:R-:W-:Y:S01]  /*0a00*/  @!P0 FFMA R11, R0, 1.84467440737095516160e+19, RZ ;  /* 0x5f800000000b8823 */ /* 0x000fe200000000ff */
[----:B------:R-:W-:Y:S02]  /*0a10*/  @!P0 IMAD.MOV.U32 R6, RZ, RZ, -0x40 ;  /* 0xffffffc0ff068424 */ /* 0x000fe400078e00ff */
[----:B------:R-:W-:Y:S02]  /*0a20*/  @!P1 FFMA R12, R3, 1.84467440737095516160e+19, RZ ;  /* 0x5f800000030c9823 */ /* 0x000fe400000000ff */
[----:B------:R-:W-:-:S07]  /*0a30*/  @!P1 VIADD R6, R6, 0x40 ;  /* 0x0000004006069836 */ /* 0x000fce0000000000 */
.L_x_49:
[----:B------:R-:W-:Y:S01]  /*0a40*/  LEA R13, R10, 0xc0800000, 0x17 ;  /* 0xc08000000a0d7811 */ /* 0x000fe200078eb8ff */
[----:B------:R-:W-:Y:S03]  /*0a50*/  BSSY.RECONVERGENT B2, `(.L_x_54) ;  /* 0x0000036000027945 */ /* 0x000fe60003800200 */
[----:B------:R-:W-:Y:S01]  /*0a60*/  IADD3 R13, PT, PT, -R13, R12, RZ ;  /* 0x0000000c0d0d7210 */ /* 0x000fe20007ffe1ff */
[----:B------:R-:W-:-:S03]  /*0a70*/  VIADD R12, R16, 0xffffff81 ;  /* 0xffffff81100c7836 */ /* 0x000fc60000000000 */
[----:B------:R-:W0:Y:S01]  /*0a80*/  MUFU.RCP R14, R13 ;  /* 0x0000000d000e7308 */ /* 0x000e220000001000 */
[----:B------:R-:W-:Y:S01]  /*0a90*/  FADD.FTZ R15, -R13, -RZ ;  /* 0x800000ff0d0f7221 */ /* 0x000fe20000010100 */
[----:B------:R-:W-:-:S03]  /*0aa0*/  IMAD R0, R12, -0x800000, R11 ;  /* 0xff8000000c007824 */ /* 0x000fc600078e020b */
[----:B0-----:R-:W-:-:S04]  /*0ab0*/  FFMA R17, R14, R15, 1 ;  /* 0x3f8000000e117423 */ /* 0x001fc8000000000f */
[----:B------:R-:W-:-:S04]  /*0ac0*/  FFMA R16, R14, R17, R14 ;  /* 0x000000110e107223 */ /* 0x000fc8000000000e */
[----:B------:R-:W-:-:S04]  /*0ad0*/  FFMA R11, R0, R16, RZ ;  /* 0x00000010000b7223 */ /* 0x000fc800000000ff */
[----:B------:R-:W-:-:S04]  /*0ae0*/  FFMA R14, R15, R11, R0 ;  /* 0x0000000b0f0e7223 */ /* 0x000fc80000000000 */
[----:B------:R-:W-:Y:S01]  /*0af0*/  FFMA R17, R16, R14, R11 ;  /* 0x0000000e10117223 */ /* 0x000fe2000000000b */
[----:B------:R-:W-:-:S03]  /*0b00*/  IADD3 R11, PT, PT, R12, 0x7f, -R10 ;  /* 0x0000007f0c0b7810 */ /* 0x000fc60007ffe80a */
[----:B------:R-:W-:Y:S02]  /*0b10*/  FFMA R14, R15, R17, R0 ;  /* 0x000000110f0e7223 */ /* 0x000fe40000000000 */
[----:B------:R-:W-:Y:S02]  /*0b20*/  IMAD.IADD R11, R11, 0x1, R6 ;  /* 0x000000010b0b7824 */ /* 0x000fe400078e0206 */
[----:B------:R-:W-:-:S05]  /*0b30*/  FFMA R0, R16, R14, R17 ;  /* 0x0000000e10007223 */ /* 0x000fca0000000011 */
[----:B------:R-:W-:-:S04]  /*0b40*/  SHF.R.U32.HI R10, RZ, 0x17, R0 ;  /* 0x00000017ff0a7819 */ /* 0x000fc80000011600 */
[----:B------:R-:W-:-:S05]  /*0b50*/  LOP3.LUT R10, R10, 0xff, RZ, 0xc0, !PT ;  /* 0x000000ff0a0a7812 */ /* 0x000fca00078ec0ff */
[----:B------:R-:W-:-:S04]  /*0b60*/  IMAD.IADD R12, R10, 0x1, R11 ;  /* 0x000000010a0c7824 */ /* 0x000fc800078e020b */
        /* <DEDUP_REMOVED lines=10> */
[-CC-:B------:R-:W-:Y:S01]  /*0c10*/  FFMA.RZ R6, R16, R14.reuse, R17.reuse ;  /* 0x0000000e10067223 */ /* 0x180fe2000000c011 */
[----:B------:R-:W-:Y:S02]  /*0c20*/  VIADD R13, R12, 0x20 ;  /* 0x000000200c0d7836 */ /* 0x000fe40000000000 */
[-CC-:B------:R-:W-:Y:S01]  /*0c30*/  FFMA.RM R11, R16, R14.reuse, R17.reuse ;  /* 0x0000000e100b7223 */ /* 0x180fe20000004011 */
[----:B------:R-:W-:Y:S02]  /*0c40*/  ISETP.NE.AND P2, PT, R12, RZ, PT ;  /* 0x000000ff0c00720c */ /* 0x000fe40003f45270 */
[----:B------:R-:W-:Y:S01]  /*0c50*/  LOP3.LUT R10, R6, 0x7fffff, RZ, 0xc0, !PT ;  /* 0x007fffff060a7812 */ /* 0x000fe200078ec0ff */
[----:B------:R-:W-:Y:S01]  /*0c60*/  FFMA.RP R6, R16, R14, R17 ;  /* 0x0000000e10067223 */ /* 0x000fe20000008011 */
[----:B------:R-:W-:Y:S02]  /*0c70*/  ISETP.NE.AND P1, PT, R12, RZ, PT ;  /* 0x000000ff0c00720c */ /* 0x000fe40003f25270 */
[----:B------:R-:W-:-:S02]  /*0c80*/  LOP3.LUT R10, R10, 0x800000, RZ, 0xfc, !PT ;  /* 0x008000000a0a7812 */ /* 0x000fc400078efcff */
[----:B------:R-:W-:Y:S02]  /*0c90*/  IADD3 R12, PT, PT, -R12, RZ, RZ ;  /* 0x000000ff0c0c7210 */ /* 0x000fe40007ffe1ff */
[----:B------:R-:W-:Y:S02]  /*0ca0*/  SHF.L.U32 R13, R10, R13, RZ ;  /* 0x0000000d0a0d7219 */ /* 0x000fe400000006ff */
[----:B------:R-:W-:Y:S02]  /*0cb0*/  FSETP.NEU.FTZ.AND P0, PT, R6, R11, PT ;  /* 0x0000000b0600720b */ /* 0x000fe40003f1d000 */
[----:B------:R-:W-:Y:S02]  /*0cc0*/  SEL R11, R12, RZ, P2 ;  /* 0x000000ff0c0b7207 */ /* 0x000fe40001000000 */
[----:B------:R-:W-:Y:S02]  /*0cd0*/  ISETP.NE.AND P1, PT, R13, RZ, P1 ;  /* 0x000000ff0d00720c */ /* 0x000fe40000f25270 */
[----:B------:R-:W-:-:S02]  /*0ce0*/  SHF.R.U32.HI R11, RZ, R11, R10 ;  /* 0x0000000bff0b7219 */ /* 0x000fc4000001160a */
[----:B------:R-:W-:Y:S02]  /*0cf0*/  PLOP3.LUT P0, PT, P0, P1, PT, 0xf8, 0x8f ;  /* 0x00000000008f781c */ /* 0x000fe40000703f70 */
[----:B------:R-:W-:Y:S02]  /*0d00*/  SHF.R.U32.HI R13, RZ, 0x1, R11 ;  /* 0x00000001ff0d7819 */ /* 0x000fe4000001160b */
[----:B------:R-:W-:-:S04]  /*0d10*/  SEL R6, RZ, 0x1, !P0 ;  /* 0x00000001ff067807 */ /* 0x000fc80004000000 */
[----:B------:R-:W-:-:S04]  /*0d20*/  LOP3.LUT R6, R6, 0x1, R13, 0xf8, !PT ;  /* 0x0000000106067812 */ /* 0x000fc800078ef80d */
[----:B------:R-:W-:-:S05]  /*0d30*/  LOP3.LUT R6, R6, R11, RZ, 0xc0, !PT ;  /* 0x0000000b06067212 */ /* 0x000fca00078ec0ff */
[----:B------:R-:W-:-:S05]  /*0d40*/  IMAD.IADD R13, R13, 0x1, R6 ;  /* 0x000000010d0d7824 */ /* 0x000fca00078e0206 */
[----:B------:R-:W-:Y:S01]  /*0d50*/  LOP3.LUT R0, R13, R0, RZ, 0xfc, !PT ;  /* 0x000000000d007212 */ /* 0x000fe200078efcff */
[----:B------:R-:W-:Y:S06]  /*0d60*/  BRA `(.L_x_57) ;  /* 0x0000000000107947 */ /* 0x000fec0003800000 */
.L_x_56:
[----:B------:R-:W-:-:S04]  /*0d70*/  LOP3.LUT R0, R0, 0x80000000, RZ, 0xc0, !PT ;  /* 0x8000000000007812 */ /* 0x000fc800078ec0ff */
[----:B------:R-:W-:Y:S01]  /*0d80*/  LOP3.LUT R0, R0, 0x7f800000, RZ, 0xfc, !PT ;  /* 0x7f80000000007812 */ /* 0x000fe200078efcff */
[----:B------:R-:W-:Y:S06]  /*0d90*/  BRA `(.L_x_57) ;  /* 0x0000000000047947 */ /* 0x000fec0003800000 */
.L_x_55:
[----:B------:R-:W-:-:S07]  /*0da0*/  IMAD R0, R11, 0x800000, R0 ;  /* 0x008000000b007824 */ /* 0x000fce00078e0200 */
.L_x_57:
[----:B------:R-:W-:Y:S05]  /*0db0*/  BSYNC.RECONVERGENT B2 ;  /* 0x0000000000027941 */ /* 0x000fea0003800200 */
.L_x_54:
[----:B------:R-:W-:Y:S05]  /*0dc0*/  BRA `(.L_x_58) ;  /* 0x0000000000207947 */ /* 0x000fea0003800000 */
.L_x_53:
[----:B------:R-:W-:-:S04]  /*0dd0*/  LOP3.LUT R0, R12, 0x80000000, R11, 0x48, !PT ;  /* 0x800000000c007812 */ /* 0x000fc800078e480b */
[----:B------:R-:W-:Y:S01]  /*0de0*/  LOP3.LUT R0, R0, 0x7f800000, RZ, 0xfc, !PT ;  /* 0x7f80000000007812 */ /* 0x000fe200078efcff */
[----:B------:R-:W-:Y:S06]  /*0df0*/  BRA `(.L_x_58) ;  /* 0x0000000000147947 */ /* 0x000fec0003800000 */
.L_x_52:
[----:B------:R-:W-:Y:S01]  /*0e00*/  LOP3.LUT R0, R12, 0x80000000, R11, 0x48, !PT ;  /* 0x800000000c007812 */ /* 0x000fe200078e480b */
[----:B------:R-:W-:Y:S06]  /*0e10*/  BRA `(.L_x_58) ;  /* 0x00000000000c7947 */ /* 0x000fec0003800000 */
.L_x_51:
[----:B------:R-:W0:Y:S01]  /*0e20*/  MUFU.RSQ R0, -QNAN ;  /* 0xffc0000000007908 */ /* 0x000e220000001400 */
[----:B------:R-:W-:Y:S05]  /*0e30*/  BRA `(.L_x_58) ;  /* 0x0000000000047947 */ /* 0x000fea0003800000 */
.L_x_50:
[----:B------:R-:W-:-:S07]  /*0e40*/  FADD.FTZ R0, R0, R3 ;  /* 0x0000000300007221 */ /* 0x000fce0000010000 */
.L_x_58:
[----:B------:R-:W-:Y:S05]  /*0e50*/  BSYNC.RECONVERGENT B1 ;  /* 0x0000000000017941 */ /* 0x000fea0003800200 */
.L_x_48:
[----:B------:R-:W-:Y:S02]  /*0e60*/  IMAD.MOV.U32 R10, RZ, RZ, R2 ;  /* 0x000000ffff0a7224 */ /* 0x000fe400078e0002 */
[----:B------:R-:W-:-:S04]  /*0e70*/  IMAD.MOV.U32 R11, RZ, RZ, 0x0 ;  /* 0x00000000ff0b7424 */ /* 0x000fc800078e00ff */
[----:B0-----:R-:W-:Y:S05]  /*0e80*/  RET.REL.NODEC R10 `(softmax_forward) ;  /* 0xfffffff00a5c7950 */ /* 0x001fea0003c3ffff */
.L_x_59:
        /* <DEDUP_REMOVED lines=15> */
.L_x_103:


//--------------------- .text.sum_reduce          --------------------------
	.section	.text.sum_reduce,"ax",@progbits
	.align	128
        .global         sum_reduce
        .type           sum_reduce,@function
        .size           sum_reduce,(.L_x_113 - sum_reduce)
        .other          sum_reduce,@"STO_CUDA_ENTRY STV_DEFAULT"
sum_reduce:
.text.sum_reduce:
[----:B------:R-:W-:Y:S01]  /*0000*/  LDC R1, c[0x0][0x37c] ;  /* 0x0000df00ff017b82 */ /* 0x000fe20000000800 */
[----:B------:R-:W0:Y:S01]  /*0010*/  S2R R7, SR_CTAID.X ;  /* 0x0000000000077919 */ /* 0x000e220000002500 */
[----:B------:R-:W0:Y:S02]  /*0020*/  LDCU UR4, c[0x0][0x390] ;  /* 0x00007200ff0477ac */ /* 0x000e240008000800 */
[----:B0-----:R-:W-:-:S13]  /*0030*/  ISETP.GE.AND P0, PT, R7, UR4, PT ;  /* 0x0000000407007c0c */ /* 0x001fda000bf06270 */
[----:B------:R-:W-:Y:S05]  /*0040*/  @P0 EXIT ;  /* 0x000000000000094d */ /* 0x000fea0003800000 */
[----:B------:R-:W0:Y:S01]  /*0050*/  S2R R8, SR_TID.X ;  /* 0x0000000000087919 */ /* 0x000e220000002100 */
[----:B------:R-:W0:Y:S01]  /*0060*/  LDCU UR4, c[0x0][0x394] ;  /* 0x00007280ff0477ac */ /* 0x000e220008000800 */
[----:B------:R-:W-:Y:S01]  /*0070*/  BSSY.RECONVERGENT B0, `(.L_x_60) ;  /* 0x0000010000007945 */ /* 0x000fe20003800200 */
[----:B------:R-:W-:Y:S01]  /*0080*/  IMAD.MOV.U32 R0, RZ, RZ, RZ ;  /* 0x000000ffff007224 */ /* 0x000fe200078e00ff */
[----:B------:R-:W1:Y:S01]  /*0090*/  LDCU.64 UR8, c[0x0][0x358] ;  /* 0x00006b00ff0877ac */ /* 0x000e620008000a00 */
[----:B0-----:R-:W-:-:S13]  /*00a0*/  ISETP.GE.AND P0, PT, R8, UR4, PT ;  /* 0x0000000408007c0c */ /* 0x001fda000bf06270 */
[----:B-1----:R-:W-:Y:S05]  /*00b0*/  @P0 BRA `(.L_x_61) ;  /* 0x00000000002c0947 */ /* 0x002fea0003800000 */
[----:B------:R-:W0:Y:S01]  /*00c0*/  LDC R9, c[0x0][0x360] ;  /* 0x0000d800ff097b82 */ /* 0x000e220000000800 */
[----:B------:R-:W-:Y:S01]  /*00d0*/  IMAD.MOV.U32 R0, RZ, RZ, RZ ;  /* 0x000000ffff007224 */ /* 0x000fe200078e00ff */
[----:B------:R-:W-:-:S06]  /*00e0*/  MOV R6, R8 ;  /* 0x0000000800067202 */ /* 0x000fcc0000000f00 */
[----:B------:R-:W1:Y:S02]  /*00f0*/  LDC.64 R4, c[0x0][0x380] ;  /* 0x0000e000ff047b82 */ /* 0x000e640000000a00 */
.L_x_62:
[----:B------:R-:W-:-:S04]  /*0100*/  IMAD R3, R7, UR4, R6 ;  /* 0x0000000407037c24 */ /* 0x000fc8000f8e0206 */
[----:B-1----:R-:W-:-:S06]  /*0110*/  IMAD.WIDE R2, R3, 0x4, R4 ;  /* 0x0000000403027825 */ /* 0x002fcc00078e0204 */
[----:B------:R-:W2:Y:S01]  /*0120*/  LDG.E R3, desc[UR8][R2.64] ;  /* 0x0000000802037981 */ /* 0x000ea2000c1e1900 */
[----:B0-----:R-:W-:-:S05]  /*0130*/  IMAD.IADD R6, R9, 0x1, R6 ;  /* 0x0000000109067824 */ /* 0x001fca00078e0206 */
[----:B------:R-:W-:Y:S01]  /*0140*/  ISETP.GE.AND P0, PT, R6, UR4, PT ;  /* 0x0000000406007c0c */ /* 0x000fe2000bf06270 */
[----:B--2---:R-:W-:-:S12]  /*0150*/  FADD R0, R3, R0 ;  /* 0x0000000003007221 */ /* 0x004fd80000000000 */
[----:B------:R-:W-:Y:S05]  /*0160*/  @!P0 BRA `(.L_x_62) ;  /* 0xfffffffc00e48947 */ /* 0x000fea000383ffff */
.L_x_61:
[----:B------:R-:W-:Y:S05]  /*0170*/  BSYNC.RECONVERGENT B0 ;  /* 0x0000000000007941 */ /* 0x000fea0003800200 */
.L_x_60:
[----:B------:R-:W0:Y:S01]  /*0180*/  S2UR UR5, SR_CgaCtaId ;  /* 0x00000000000579c3 */ /* 0x000e220000008800 */
[----:B------:R-:W-:Y:S01]  /*0190*/  UMOV UR4, 0x400 ;  /* 0x0000040000047882 */ /* 0x000fe20000000000 */
[----:B------:R-:W1:Y:S01]  /*01a0*/  LDCU UR6, c[0x0][0x360] ;  /* 0x00006c00ff0677ac */ /* 0x000e620008000800 */
[----:B------:R-:W-:Y:S01]  /*01b0*/  ISETP.NE.AND P0, PT, R8, RZ, PT ;  /* 0x000000ff0800720c */ /* 0x000fe20003f05270 */
[----:B-1----:R-:W-:Y:S02]  /*01c0*/  UISETP.GE.U32.AND UP0, UPT, UR6, 0x2, UPT ;  /* 0x000000020600788c */ /* 0x002fe4000bf06070 */
[----:B0-----:R-:W-:-:S06]  /*01d0*/  ULEA UR4, UR5, UR4, 0x18 ;  /* 0x0000000405047291 */ /* 0x001fcc000f8ec0ff */
[----:B------:R-:W-:-:S05]  /*01e0*/  LEA R3, R8, UR4, 0x2 ;  /* 0x0000000408037c11 */ /* 0x000fca000f8e10ff */
[----:B------:R0:W-:Y:S01]  /*01f0*/  STS [R3], R0 ;  /* 0x0000000003007388 */ /* 0x0001e20000000800 */
[----:B------:R-:W-:Y:S06]  /*0200*/  BAR.SYNC.DEFER_BLOCKING 0x0 ;  /* 0x0000000000007b1d */ /* 0x000fec0000010000 */
[----:B------:R-:W-:Y:S05]  /*0210*/  BRA.U !UP0, `(.L_x_63) ;  /* 0x0000000108307547 */ /* 0x000fea000b800000 */
[----:B0-----:R-:W-:-:S07]  /*0220*/  MOV R0, UR6 ;  /* 0x0000000600007c02 */ /* 0x001fce0008000f00 */
.L_x_64:
        /* <DEDUP_REMOVED lines=8> */
[----:B------:R-:W-:Y:S02]  /*02b0*/  ISETP.GT.U32.AND P1, PT, R0, 0x3, PT ;  /* 0x000000030000780c */ /* 0x000fe40003f24070 */
[----:B------:R-:W-:-:S11]  /*02c0*/  MOV R0, R6 ;  /* 0x0000000600007202 */ /* 0x000fd60000000f00 */
[----:B-1----:R-:W-:Y:S05]  /*02d0*/  @P1 BRA `(.L_x_64) ;  /* 0xfffffffc00d41947 */ /* 0x002fea000383ffff */
.L_x_63:
[----:B------:R-:W-:Y:S05]  /*02e0*/  @P0 EXIT ;  /* 0x000000000000094d */ /* 0x000fea0003800000 */
[----:B------:R-:W1:Y:S01]  /*02f0*/  S2UR UR5, SR_CgaCtaId ;  /* 0x00000000000579c3 */ /* 0x000e620000008800 */
[----:B------:R-:W-:-:S07]  /*0300*/  UMOV UR4, 0x400 ;  /* 0x0000040000047882 */ /* 0x000fce0000000000 */
[----:B0-----:R-:W0:Y:S01]  /*0310*/  LDC.64 R2, c[0x0][0x388] ;  /* 0x0000e200ff027b82 */ /* 0x001e220000000a00 */
[----:B-1----:R-:W-:Y:S01]  /*0320*/  ULEA UR4, UR5, UR4, 0x18 ;  /* 0x0000000405047291 */ /* 0x002fe2000f8ec0ff */
[----:B0-----:R-:W-:-:S08]  /*0330*/  IMAD.WIDE.U32 R2, R7, 0x4, R2 ;  /* 0x0000000407027825 */ /* 0x001fd000078e0002 */
[----:B------:R-:W0:Y:S04]  /*0340*/  LDS R5, [UR4] ;  /* 0x00000004ff057984 */ /* 0x000e280008000800 */
[----:B0-----:R-:W-:Y:S01]  /*0350*/  STG.E desc[UR8][R2.64], R5 ;  /* 0x0000000502007986 */ /* 0x001fe2000c101908 */
[----:B------:R-:W-:Y:S05]  /*0360*/  EXIT ;  /* 0x000000000000794d */ /* 0x000fea0003800000 */
.L_x_65:
        /* <DEDUP_REMOVED lines=9> */
.L_x_113:


//--------------------- .text.powf_forward        --------------------------
	.section	.text.powf_forward,"ax",@progbits
	.align	128
        .global         powf_forward
        .type           powf_forward,@function
        .size           powf_forward,(.L_x_114 - powf_forward)
        .other          powf_forward,@"STO_CUDA_ENTRY STV_DEFAULT"
powf_forward:
.text.powf_forward:
        /* <DEDUP_REMOVED lines=10> */
[----:B0-----:R-:W-:-:S06]  /*00a0*/  IMAD.WIDE R2, R0, 0x4, R2 ;  /* 0x0000000400027825 */ /* 0x001fcc00078e0202 */
[----:B-1----:R-:W2:Y:S01]  /*00b0*/  LDG.E R2, desc[UR4][R2.64] ;  /* 0x0000000402027981 */ /* 0x002ea2000c1e1900 */
[----:B------:R-:W-:Y:S01]  /*00c0*/  HFMA2 R9, -RZ, RZ, 0.771484375, 0.21533203125 ;  /* 0x3a2c32e4ff097431 */ /* 0x000fe200000001ff */
[----:B------:R-:W-:Y:S01]  /*00d0*/  BSSY.RECONVERGENT B0, `(.L_x_66) ;  /* 0x000005a000007945 */ /* 0x000fe20003800200 */
[C---:B--2---:R-:W-:Y:S01]  /*00e0*/  FMUL R5, |R2|.reuse, 16777216 ;  /* 0x4b80000002057820 */ /* 0x044fe20000400200 */
[----:B------:R-:W-:-:S04]  /*00f0*/  FSETP.GEU.AND P0, PT, |R2|, 1.175494350822287508e-38, PT ;  /* 0x008000000200780b */ /* 0x000fc80003f0e200 */
[----:B------:R-:W-:Y:S02]  /*0100*/  FSEL R5, R5, |R2|, !P0 ;  /* 0x4000000205057208 */ /* 0x000fe40004000000 */
[----:B------:R-:W-:Y:S02]  /*0110*/  FSEL R3, RZ, -24, P0 ;  /* 0xc1c00000ff037808 */ /* 0x000fe40000000000 */
[----:B------:R-:W-:-:S04]  /*0120*/  IADD3 R4, PT, PT, R5, -0x3f3504f3, RZ ;  /* 0xc0cafb0d05047810 */ /* 0x000fc80007ffe0ff */
[----:B------:R-:W-:-:S04]  /*0130*/  LOP3.LUT R4, R4, 0xff800000, RZ, 0xc0, !PT ;  /* 0xff80000004047812 */ /* 0x000fc800078ec0ff */
[-C--:B------:R-:W-:Y:S02]  /*0140*/  IADD3 R5, PT, PT, R5, -R4.reuse, RZ ;  /* 0x8000000405057210 */ /* 0x080fe40007ffe0ff */
[----:B------:R-:W-:-:S03]  /*0150*/  I2FP.F32.S32 R4, R4 ;  /* 0x0000000400047245 */ /* 0x000fc60000201400 */
[C---:B------:R-:W-:Y:S01]  /*0160*/  FADD R6, R5.reuse, 1 ;  /* 0x3f80000005067421 */ /* 0x040fe20000000000 */
[----:B------:R-:W-:Y:S01]  /*0170*/  FADD R5, R5, -1 ;  /* 0xbf80000005057421 */ /* 0x000fe20000000000 */
[----:B------:R-:W-:-:S03]  /*0180*/  FFMA R3, R4, 1.1920928955078125e-07, R3 ;  /* 0x3400000004037823 */ /* 0x000fc60000000003 */
[----:B------:R-:W-:Y:S01]  /*0190*/  FADD R7, R5, R5 ;  /* 0x0000000505077221 */ /* 0x000fe20000000000 */
[----:B------:R-:W0:Y:S03]  /*01a0*/  MUFU.RCP R6, R6 ;  /* 0x0000000600067308 */ /* 0x000e260000001000 */
[----:B0-----:R-:W-:-:S04]  /*01b0*/  FMUL R8, R6, R7 ;  /* 0x0000000706087220 */ /* 0x001fc80000400000 */
[----:B------:R-:W-:Y:S01]  /*01c0*/  FADD R7, R5, -R8 ;  /* 0x8000000805077221 */ /* 0x000fe20000000000 */
[CC--:B------:R-:W-:Y:S01]  /*01d0*/  FMUL R4, R8.reuse, R8.reuse ;  /* 0x0000000808047220 */ /* 0x0c0fe20000400000 */
[----:B------:R-:W-:Y:S02]  /*01e0*/  FFMA R12, R8, 1.4426950216293334961, R3 ;  /* 0x3fb8aa3b080c7823 */ /* 0x000fe40000000003 */
[----:B------:R-:W-:Y:S01]  /*01f0*/  FADD R10, R7, R7 ;  /* 0x00000007070a7221 */ /* 0x000fe20000000000 */
[C---:B------:R-:W-:Y:S01]  /*0200*/  FFMA R7, R4.reuse, R9, 0.0032181653659790754318 ;  /* 0x3b52e7db04077423 */ /* 0x040fe20000000009 */
[----:B------:R-:W-:Y:S02]  /*0210*/  FADD R9, R3, -R12 ;  /* 0x8000000c03097221 */ /* 0x000fe40000000000 */
[----:B------:R-:W-:Y:S01]  /*0220*/  FFMA R5, R5, -R8, R10 ;  /* 0x8000000805057223 */ /* 0x000fe2000000000a */
[----:B------:R-:W-:Y:S01]  /*0230*/  FFMA R7, R4, R7, 0.018033718690276145935 ;  /* 0x3c93bb7304077423 */ /* 0x000fe20000000007 */
[----:B------:R-:W0:Y:S02]  /*0240*/  LDC R3, c[0x0][0x390] ;  /* 0x0000e400ff037b82 */ /* 0x000e240000000800 */
[----:B------:R-:W-:Y:S01]  /*0250*/  FMUL R5, R6, R5 ;  /* 0x0000000506057220 */ /* 0x000fe20000400000 */
[----:B------:R-:W-:Y:S01]  /*0260*/  FFMA R6, R8, 1.4426950216293334961, R9 ;  /* 0x3fb8aa3b08067823 */ /* 0x000fe20000000009 */
[----:B------:R-:W-:-:S03]  /*0270*/  FFMA R7, R4, R7, 0.12022458761930465698 ;  /* 0x3df6384f04077423 */ /* 0x000fc60000000007 */
[----:B------:R-:W-:Y:S01]  /*0280*/  FFMA R9, R5, 1.4426950216293334961, R6 ;  /* 0x3fb8aa3b05097823 */ /* 0x000fe20000000006 */
[----:B------:R-:W-:-:S03]  /*0290*/  FMUL R7, R4, R7 ;  /* 0x0000000704077220 */ /* 0x000fc60000400000 */
[----:B------:R-:W-:Y:S01]  /*02a0*/  FFMA R4, R8, 1.9251366722983220825e-08, R9 ;  /* 0x32a55e3408047823 */ /* 0x000fe20000000009 */
[----:B------:R-:W-:Y:S01]  /*02b0*/  FMUL R6, R7, 3 ;  /* 0x4040000007067820 */ /* 0x000fe20000400000 */
[----:B------:R-:W-:-:S03]  /*02c0*/  MOV R9, 0x391fcb8e ;  /* 0x391fcb8e00097802 */ /* 0x000fc60000000f00 */
[----:B------:R-:W-:-:S04]  /*02d0*/  FFMA R4, R5, R6, R4 ;  /* 0x0000000605047223 */ /* 0x000fc80000000004 */
[----:B------:R-:W-:-:S04]  /*02e0*/  FFMA R7, R8, R7, R4 ;  /* 0x0000000708077223 */ /* 0x000fc80000000004 */
[----:B------:R-:W-:-:S04]  /*02f0*/  FADD R4, R12, R7 ;  /* 0x000000070c047221 */ /* 0x000fc80000000000 */
[----:B0-----:R-:W-:Y:S01]  /*0300*/  FMUL R5, R4, R3 ;  /* 0x0000000304057220 */ /* 0x001fe20000400000 */
[----:B------:R-:W-:-:S03]  /*0310*/  FADD R12, -R12, R4 ;  /* 0x000000040c0c7221 */ /* 0x000fc60000000100 */
[----:B------:R-:W0:Y:S01]  /*0320*/  FRND R6, R5 ;  /* 0x0000000500067307 */ /* 0x000e220000201000 */
[----:B------:R-:W-:Y:S01]  /*0330*/  FADD R12, R7, -R12 ;  /* 0x8000000c070c7221 */ /* 0x000fe20000000000 */
[-C--:B------:R-:W-:Y:S01]  /*0340*/  FFMA R7, R4, R3.reuse, -R5 ;  /* 0x0000000304077223 */ /* 0x080fe20000000805 */
[C---:B------:R-:W-:Y:S02]  /*0350*/  FSETP.GT.AND P1, PT, |R5|.reuse, 152, PT ;  /* 0x431800000500780b */ /* 0x040fe40003f24200 */
[C---:B------:R-:W-:Y:S01]  /*0360*/  FSETP.GEU.AND P2, PT, R5.reuse, RZ, PT ;  /* 0x000000ff0500720b */ /* 0x040fe20003f4e000 */
[----:B------:R-:W-:Y:S02]  /*0370*/  FFMA R7, R12, R3, R7 ;  /* 0x000000030c077223 */ /* 0x000fe40000000007 */
[----:B------:R1:W2:Y:S01]  /*0380*/  F2I.NTZ R8, R5 ;  /* 0x0000000500087305 */ /* 0x0002a20000203100 */
[----:B0-----:R-:W-:Y:S01]  /*0390*/  FADD R4, R5, -R6 ;  /* 0x8000000605047221 */ /* 0x001fe20000000000 */
[----:B------:R-:W-:Y:S01]  /*03a0*/  FSETP.GT.AND P0, PT, R6, RZ, PT ;  /* 0x000000ff0600720b */ /* 0x000fe20003f04000 */
[----:B-1----:R-:W-:-:S02]  /*03b0*/  HFMA2 R5, -RZ, RZ, 1.875, 0 ;  /* 0x3f800000ff057431 */ /* 0x002fc400000001ff */
[----:B------:R-:W-:-:S04]  /*03c0*/  FADD R4, R7, R4 ;  /* 0x0000000407047221 */ /* 0x000fc80000000000 */
[----:B------:R-:W-:Y:S01]  /*03d0*/  FFMA R7, R4, R9, 0.0013391353422775864601 ;  /* 0x3aaf85ed04077423 */ /* 0x000fe20000000009 */
[----:B------:R-:W-:Y:S02]  /*03e0*/  SEL R9, RZ, 0x83000000, P0 ;  /* 0x83000000ff097807 */ /* 0x000fe40000000000 */
[----:B------:R-:W-:Y:S01]  /*03f0*/  FSETP.NEU.AND P0, PT, R2, 1, PT ;  /* 0x3f8000000200780b */ /* 0x000fe20003f0d000 */
[C---:B------:R-:W-:Y:S01]  /*0400*/  FFMA R7, R4.reuse, R7, 0.0096188392490148544312 ;  /* 0x3c1d985604077423 */ /* 0x040fe20000000007 */
[----:B------:R-:W-:Y:S02]  /*0410*/  IADD3 R6, PT, PT, R9, 0x7f000000, RZ ;  /* 0x7f00000009067810 */ /* 0x000fe40007ffe0ff */
[----:B------:R-:W-:Y:S01]  /*0420*/  FSETP.EQ.OR P0, PT, R3, RZ, !P0 ;  /* 0x000000ff0300720b */ /* 0x000fe20004702400 */
[----:B------:R-:W-:Y:S01]  /*0430*/  FFMA R7, R4, R7, 0.055503588169813156128 ;  /* 0x3d6357bb04077423 */ /* 0x000fe20000000007 */
[----:B--2---:R-:W-:-:S03]  /*0440*/  LEA R9, R8, -R9, 0x17 ;  /* 0x8000000908097211 */ /* 0x004fc600078eb8ff */
[----:B------:R-:W-:-:S04]  /*0450*/  FFMA R7, R4, R7, 0.24022644758224487305 ;  /* 0x3e75fdec04077423 */ /* 0x000fc80000000007 */
[----:B------:R-:W-:-:S04]  /*0460*/  FFMA R7, R4, R7, 0.69314718246459960938 ;  /* 0x3f31721804077423 */ /* 0x000fc80000000007 */
[----:B------:R-:W-:-:S04]  /*0470*/  FFMA R7, R4, R7, 1 ;  /* 0x3f80000004077423 */ /* 0x000fc80000000007 */
[----:B------:R-:W-:-:S04]  /*0480*/  FMUL R6, R7, R6 ;  /* 0x0000000607067220 */ /* 0x000fc80000400000 */
[----:B------:R-:W-:Y:S01]  /*0490*/  FMUL R6, R6, R9 ;  /* 0x0000000906067220 */ /* 0x000fe20000400000 */
[----:B------:R-:W-:Y:S01]  /*04a0*/  @P1 FSEL R6, RZ, +INF , !P2 ;  /* 0x7f800000ff061808 */ /* 0x000fe20005000000 */
[----:B------:R-:W-:Y:S06]  /*04b0*/  @P0 BRA `(.L_x_67) ;  /* 0x00000000006c0947 */ /* 0x000fec0003800000 */
[----:B------:R-:W-:-:S04]  /*04c0*/  FSETP.NAN.AND P0, PT, |R3|, |R3|, PT ;  /* 0x400000030300720b */ /* 0x000fc80003f08200 */
[----:B------:R-:W-:-:S13]  /*04d0*/  FSETP.NUM.AND P0, PT, |R2|, |R2|, !P0 ;  /* 0x400000020200720b */ /* 0x000fda0004707200 */
[----:B------:R-:W-:Y:S01]  /*04e0*/  @!P0 FADD R5, R2, R3 ;  /* 0x0000000302058221 */ /* 0x000fe20000000000 */
[----:B------:R-:W-:Y:S06]  /*04f0*/  @!P0 BRA `(.L_x_67) ;  /* 0x00000000005c8947 */ /* 0x000fec0003800000 */
[----:B------:R-:W-:Y:S01]  /*0500*/  FMUL R7, R3, 0.5 ;  /* 0x3f00000003077820 */ /* 0x000fe20000400000 */
[----:B------:R-:W-:-:S04]  /*0510*/  FSETP.NEU.AND P0, PT, |R2|, +INF , PT ;  /* 0x7f8000000200780b */ /* 0x000fc80003f0d200 */
[----:B------:R-:W-:Y:S01]  /*0520*/  FSETP.NEU.AND P0, PT, R2, RZ, P0 ;  /* 0x000000ff0200720b */ /* 0x000fe2000070d000 */
[----:B------:R-:W0:Y:S03]  /*0530*/  FRND.TRUNC R7, R7 ;  /* 0x0000000700077307 */ /* 0x000e26000020d000 */
[----:B------:R-:W-:Y:S01]  /*0540*/  FSETP.GEU.OR P1, PT, R3, RZ, P0 ;  /* 0x000000ff0300720b */ /* 0x000fe2000072e400 */
[----:B0-----:R-:W-:-:S04]  /*0550*/  FADD R4, R7, R7 ;  /* 0x0000000707047221 */ /* 0x001fc80000000000 */
[----:B------:R-:W-:-:S04]  /*0560*/  FADD R8, -R4, R3 ;  /* 0x0000000304087221 */ /* 0x000fc80000000100 */
[----:B------:R-:W-:Y:S01]  /*0570*/  @!P0 FADD R4, R2, R2 ;  /* 0x0000000202048221 */ /* 0x000fe20000000000 */
[----:B------:R-:W-:-:S04]  /*0580*/  FSETP.NEU.AND P2, PT, |R8|, 1, !P0 ;  /* 0x3f8000000800780b */ /* 0x000fc8000474d200 */
[----:B------:R-:W-:-:S09]  /*0590*/  @!P1 LOP3.LUT R4, R4, 0x7f800000, RZ, 0x3c, !PT ;  /* 0x7f80000004049812 */ /* 0x000fd200078e3cff */
[----:B------:R-:W-:-:S04]  /*05a0*/  @P2 LOP3.LUT R4, R4, 0x7fffffff, RZ, 0xc0, !PT ;  /* 0x7fffffff04042812 */ /* 0x000fc800078ec0ff */
[----:B------:R-:W-:Y:S01]  /*05b0*/  @!P0 MOV R5, R4 ;  /* 0x0000000400058202 */ /* 0x000fe20000000f00 */
[----:B------:R-:W-:Y:S06]  /*05c0*/  @!P0 BRA `(.L_x_67) ;  /* 0x0000000000288947 */ /* 0x000fec0003800000 */
[----:B------:R-:W-:Y:S02]  /*05d0*/  FSETP.NEU.AND P0, PT, |R3|, +INF , PT ;  /* 0x7f8000000300780b */ /* 0x000fe40003f0d200 */
[----:B------:R-:W-:-:S13]  /*05e0*/  FSETP.EQ.AND P1, PT, R2, -1, PT ;  /* 0xbf8000000200780b */ /* 0x000fda0003f22000 */
[----:B------:R-:W-:Y:S05]  /*05f0*/  @!P0 BRA P1, `(.L_x_67) ;  /* 0x00000000001c8947 */ /* 0x000fea0000800000 */
[----:B------:R-:W-:Y:S02]  /*0600*/  FSETP.GEU.AND P1, PT, R2, RZ, PT ;  /* 0x000000ff0200720b */ /* 0x000fe40003f2e000 */
[----:B------:R-:W-:-:S11]  /*0610*/  MOV R5, R6 ;  /* 0x0000000600057202 */ /* 0x000fd60000000f00 */
[----:B------:R-:W0:Y:S01]  /*0620*/  @!P1 FRND.FLOOR R2, R3 ;  /* 0x0000000300029307 */ /* 0x000e220000205000 */
[----:B------:R-:W-:Y:S02]  /*0630*/  @!P1 FSETP.NEU.AND P2, PT, |R8|, 1, PT ;  /* 0x3f8000000800980b */ /* 0x000fe40003f4d200 */
[----:B0-----:R-:W-:Y:S02]  /*0640*/  @!P1 FSETP.NEU.AND P0, PT, R2, R3, PT ;  /* 0x000000030200920b */ /* 0x001fe40003f0d000 */
[----:B------:R-:W-:-:S04]  /*0650*/  @!P1 FSEL R2, R6, -R6, P2 ;  /* 0x8000000606029208 */ /* 0x000fc80001000000 */
[----:B------:R-:W-:-:S07]  /*0660*/  @!P1 FSEL R5, R2, +QNAN , !P0 ;  /* 0x7fffffff02059808 */ /* 0x000fce0004000000 */
.L_x_67:
[----:B------:R-:W-:Y:S05]  /*0670*/  BSYNC.RECONVERGENT B0 ;  /* 0x0000000000007941 */ /* 0x000fea0003800200 */
.L_x_66:
[----:B------:R-:W0:Y:S02]  /*0680*/  LDC.64 R2, c[0x0][0x388] ;  /* 0x0000e200ff027b82 */ /* 0x000e240000000a00 */
[----:B0-----:R-:W-:-:S05]  /*0690*/  IMAD.WIDE R2, R0, 0x4, R2 ;  /* 0x0000000400027825 */ /* 0x001fca00078e0202 */
[----:B------:R-:W-:Y:S01]  /*06a0*/  STG.E desc[UR4][R2.64], R5 ;  /* 0x0000000502007986 */ /* 0x000fe2000c101904 */
[----:B------:R-:W-:Y:S05]  /*06b0*/  EXIT ;  /* 0x000000000000794d */ /* 0x000fea0003800000 */
.L_x_68:
        /* <DEDUP_REMOVED lines=12> */
.L_x_114:


//--------------------- .text.log_forward         --------------------------
	.section	.text.log_forward,"ax",@progbits
	.align	128
        .global         log_forward
        .type           log_forward,@function
        .size           log_forward,(.L_x_115 - log_forward)
        .other          log_forward,@"STO_CUDA_ENTRY STV_DEFAULT"
log_forward:
.text.log_forward:
        /* <DEDUP_REMOVED lines=10> */
[----:B0-----:R-:W-:-:S05]  /*00a0*/  IMAD.WIDE R2, R5, 0x4, R2 ;  /* 0x0000000405027825 */ /* 0x001fca00078e0202 */
[----:B-1----:R0:W2:Y:S01]  /*00b0*/  LDG.E R0, desc[UR4][R2.64] ;  /* 0x0000000402007981 */ /* 0x0020a2000c1e1900 */
[----:B------:R-:W-:Y:S01]  /*00c0*/  HFMA2 R9, -RZ, RZ, 1.5048828125, 33.21875 ;  /* 0x3e055027ff097431 */ /* 0x000fe200000001ff */
[----:B0-----:R-:W0:Y:S02]  /*00d0*/  LDC.64 R2, c[0x0][0x388] ;  /* 0x0000e200ff027b82 */ /* 0x001e240000000a00 */
[----:B0-----:R-:W-:Y:S01]  /*00e0*/  IMAD.WIDE R2, R5, 0x4, R2 ;  /* 0x0000000405027825 */ /* 0x001fe200078e0202 */
[----:B--2---:R-:W-:-:S13]  /*00f0*/  FSETP.GEU.AND P0, PT, R0, 1.175494350822287508e-38, PT ;  /* 0x008000000000780b */ /* 0x004fda0003f0e000 */
[----:B------:R-:W-:-:S05]  /*0100*/  @!P0 FMUL R0, R0, 8388608 ;  /* 0x4b00000000008820 */ /* 0x000fca0000400000 */
[----:B------:R-:W-:-:S04]  /*0110*/  IADD3 R4, PT, PT, R0, -0x3f2aaaab, RZ ;  /* 0xc0d5555500047810 */ /* 0x000fc80007ffe0ff */
[----:B------:R-:W-:-:S04]  /*0120*/  LOP3.LUT R7, R4, 0xff800000, RZ, 0xc0, !PT ;  /* 0xff80000004077812 */ /* 0x000fc800078ec0ff */
[-C--:B------:R-:W-:Y:S02]  /*0130*/  IADD3 R4, PT, PT, R0, -R7.reuse, RZ ;  /* 0x8000000700047210 */ /* 0x080fe40007ffe0ff */
[----:B------:R-:W-:-:S03]  /*0140*/  I2FP.F32.S32 R7, R7 ;  /* 0x0000000700077245 */ /* 0x000fc60000201400 */
[----:B------:R-:W-:Y:S01]  /*0150*/  FADD R6, R4, -1 ;  /* 0xbf80000004067421 */ /* 0x000fe20000000000 */
[----:B------:R-:W-:Y:S02]  /*0160*/  FSEL R4, RZ, -23, P0 ;  /* 0xc1b80000ff047808 */ /* 0x000fe40000000000 */
[----:B------:R-:W-:Y:S01]  /*0170*/  ISETP.GT.U32.AND P0, PT, R0, 0x7f7fffff, PT ;  /* 0x7f7fffff0000780c */ /* 0x000fe20003f04070 */
[C---:B------:R-:W-:Y:S02]  /*0180*/  FFMA R9, R6.reuse, -R9, 0.14084610342979431152 ;  /* 0x3e1039f606097423 */ /* 0x040fe40000000809 */
[----:B------:R-:W-:Y:S01]  /*0190*/  FFMA R4, R7, 1.1920928955078125e-07, R4 ;  /* 0x3400000007047823 */ /* 0x000fe20000000004 */
[----:B------:R-:W-:Y:S01]  /*01a0*/  MOV R7, 0x7f800000 ;  /* 0x7f80000000077802 */ /* 0x000fe20000000f00 */
[----:B------:R-:W-:-:S04]  /*01b0*/  FFMA R9, R6, R9, -0.12148627638816833496 ;  /* 0xbdf8cdcc06097423 */ /* 0x000fc80000000009 */
[----:B------:R-:W-:-:S04]  /*01c0*/  FFMA R9, R6, R9, 0.13980610668659210205 ;  /* 0x3e0f295506097423 */ /* 0x000fc80000000009 */
[----:B------:R-:W-:-:S04]  /*01d0*/  FFMA R9, R6, R9, -0.16684235632419586182 ;  /* 0xbe2ad8b906097423 */ /* 0x000fc80000000009 */
[----:B------:R-:W-:-:S04]  /*01e0*/  FFMA R9, R6, R9, 0.20012299716472625732 ;  /* 0x3e4ced0b06097423 */ /* 0x000fc80000000009 */
[----:B------:R-:W-:-:S04]  /*01f0*/  FFMA R9, R6, R9, -0.24999669194221496582 ;  /* 0xbe7fff2206097423 */ /* 0x000fc80000000009 */
[----:B------:R-:W-:-:S04]  /*0200*/  FFMA R9, R6, R9, 0.33333182334899902344 ;  /* 0x3eaaaa7806097423 */ /* 0x000fc80000000009 */
[----:B------:R-:W-:-:S04]  /*0210*/  FFMA R9, R6, R9, -0.5 ;  /* 0xbf00000006097423 */ /* 0x000fc80000000009 */
[----:B------:R-:W-:-:S04]  /*0220*/  FMUL R9, R6, R9 ;  /* 0x0000000906097220 */ /* 0x000fc80000400000 */
[----:B------:R-:W-:-:S04]  /*0230*/  FFMA R9, R6, R9, R6 ;  /* 0x0000000906097223 */ /* 0x000fc80000000006 */
[----:B------:R-:W-:Y:S01]  /*0240*/  FFMA R4, R4, 0.69314718246459960938, R9 ;  /* 0x3f31721804047823 */ /* 0x000fe20000000009 */
[C---:B------:R-:W-:Y:S01]  /*0250*/  @P0 FFMA R4, R0.reuse, R7, +INF ;  /* 0x7f80000000040423 */ /* 0x040fe20000000007 */
[----:B------:R-:W-:-:S04]  /*0260*/  FSETP.NEU.AND P0, PT, R0, RZ, PT ;  /* 0x000000ff0000720b */ /* 0x000fc80003f0d000 */
[----:B------:R-:W-:-:S05]  /*0270*/  FSEL R5, R4, -INF , P0 ;  /* 0xff80000004057808 */ /* 0x000fca0000000000 */
[----:B------:R-:W-:Y:S01]  /*0280*/  STG.E desc[UR4][R2.64], R5 ;  /* 0x0000000502007986 */ /* 0x000fe2000c101904 */
[----:B------:R-:W-:Y:S05]  /*0290*/  EXIT ;  /* 0x000000000000794d */ /* 0x000fea0003800000 */
.L_x_69:
        /* <DEDUP_REMOVED lines=14> */
.L_x_115:


//--------------------- .text.exp_forward         --------------------------
	.section	.text.exp_forward,"ax",@progbits
	.align	128
        .global         exp_forward
        .type           exp_forward,@function
        .size           exp_forward,(.L_x_116 - exp_forward)
        .other          exp_forward,@"STO_CUDA_ENTRY STV_DEFAULT"
exp_forward:
.text.exp_forward:
        /* <DEDUP_REMOVED lines=12> */
[----:B------:R-:W-:Y:S01]  /*00c0*/  HFMA2 R5, -RZ, RZ, 0.96630859375, -0.0022525787353515625 ;  /* 0x3bbb989dff057431 */ /* 0x000fe200000001ff */
[----:B------:R-:W-:-:S04]  /*00d0*/  MOV R9, 0x437c0000 ;  /* 0x437c000000097802 */ /* 0x000fc80000000f00 */
[----:B--2---:R-:W-:Y:S02]  /*00e0*/  FFMA.SAT R0, R2, R5, 0.5 ;  /* 0x3f00000002007423 */ /* 0x004fe40000002005 */
[----:B------:R-:W0:Y:S02]  /*00f0*/  LDC.64 R4, c[0x0][0x388] ;  /* 0x0000e200ff047b82 */ /* 0x000e240000000a00 */
[----:B------:R-:W-:-:S04]  /*0100*/  FFMA.RM R0, R0, R9, 12582913 ;  /* 0x4b40000100007423 */ /* 0x000fc80000004009 */
[C---:B------:R-:W-:Y:S01]  /*0110*/  FADD R9, R0.reuse, -12583039 ;  /* 0xcb40007f00097421 */ /* 0x040fe20000000000 */
[----:B------:R-:W-:-:S03]  /*0120*/  SHF.L.U32 R0, R0, 0x17, RZ ;  /* 0x0000001700007819 */ /* 0x000fc600000006ff */
[----:B------:R-:W-:-:S04]  /*0130*/  FFMA R9, R2, 1.4426950216293334961, -R9 ;  /* 0x3fb8aa3b02097823 */ /* 0x000fc80000000809 */
[----:B------:R-:W-:-:S06]  /*0140*/  FFMA R9, R2, 1.925963033500011079e-08, R9 ;  /* 0x32a5706002097823 */ /* 0x000fcc0000000009 */
[----:B------:R-:W1:Y:S01]  /*0150*/  MUFU.EX2 R9, R9 ;  /* 0x0000000900097308 */ /* 0x000e620000000800 */
[----:B0-----:R-:W-:-:S04]  /*0160*/  IMAD.WIDE R2, R7, 0x4, R4 ;  /* 0x0000000407027825 */ /* 0x001fc800078e0204 */
[----:B-1----:R-:W-:-:S05]  /*0170*/  FMUL R5, R0, R9 ;  /* 0x0000000900057220 */ /* 0x002fca0000400000 */
[----:B------:R-:W-:Y:S01]  /*0180*/  STG.E desc[UR4][R2.64], R5 ;  /* 0x0000000502007986 */ /* 0x000fe2000c101904 */
[----:B------:R-:W-:Y:S05]  /*0190*/  EXIT ;  /* 0x000000000000794d */ /* 0x000fea0003800000 */
.L_x_70:
        /* <DEDUP_REMOVED lines=14> */
.L_x_116:


//--------------------- .text.gelu_forward        --------------------------
	.section	.text.gelu_forward,"ax",@progbits
	.align	128
        .global         gelu_forward
        .type           gelu_forward,@function
        .size           gelu_forward,(.L_x_117 - gelu_forward)
        .other          gelu_forward,@"STO_CUDA_ENTRY STV_DEFAULT"
gelu_forward:
.text.gelu_forward:
        /* <DEDUP_REMOVED lines=12> */
[----:B------:R-:W-:Y:S01]  /*00c0*/  MOV R10, 0x3c80f082 ;  /* 0x3c80f082000a7802 */ /* 0x000fe20000000f00 */
[----:B------:R-:W-:Y:S01]  /*00d0*/  HFMA2 R11, -RZ, RZ, 1.875, 0 ;  /* 0x3f800000ff0b7431 */ /* 0x000fe200000001ff */
[----:B0-----:R-:W0:Y:S02]  /*00e0*/  LDC.64 R2, c[0x0][0x388] ;  /* 0x0000e200ff027b82 */ /* 0x001e240000000a00 */
[----:B0-----:R-:W-:-:S04]  /*00f0*/  IMAD.WIDE R2, R5, 0x4, R2 ;  /* 0x0000000405027825 */ /* 0x001fc800078e0202 */
[----:B--2---:R-:W-:-:S04]  /*0100*/  FMUL R7, R4, 0.044714998453855514526 ;  /* 0x3d37271304077820 */ /* 0x004fc80000400000 */
[----:B------:R-:W-:-:S04]  /*0110*/  FMUL R7, R4, R7 ;  /* 0x0000000704077220 */ /* 0x000fc80000400000 */
[----:B------:R-:W-:-:S04]  /*0120*/  FFMA R7, R4, R7, R4 ;  /* 0x0000000704077223 */ /* 0x000fc80000000004 */
[----:B------:R-:W-:-:S04]  /*0130*/  FMUL R7, R7, 0.79788458347320556641 ;  /* 0x3f4c422a07077820 */ /* 0x000fc80000400000 */
[C---:B------:R-:W-:Y:S01]  /*0140*/  FMUL R0, |R7|.reuse, 2.8853900432586669922 ;  /* 0x4038aa3b07007820 */ /* 0x040fe20000400200 */
[C---:B------:R-:W-:Y:S01]  /*0150*/  FMUL R9, R7.reuse, R7 ;  /* 0x0000000707097220 */ /* 0x040fe20000400000 */
[C---:B------:R-:W-:Y:S02]  /*0160*/  FSETP.GE.AND P1, PT, |R7|.reuse, 0.60000002384185791016, PT ;  /* 0x3f19999a0700780b */ /* 0x040fe40003f26200 */
[----:B------:R-:W-:Y:S01]  /*0170*/  FSETP.GE.AND P0, PT, |R7|, 9.010913848876953125, PT ;  /* 0x41102cb40700780b */ /* 0x000fe20003f06200 */
[C---:B------:R-:W-:Y:S01]  /*0180*/  FFMA R10, R9.reuse, R10, -0.052303962409496307373 ;  /* 0xbd563cae090a7423 */ /* 0x040fe2000000000a */
[----:B------:R-:W0:Y:S02]  /*0190*/  MUFU.EX2 R0, R0 ;  /* 0x0000000000007308 */ /* 0x000e240000000800 */
[----:B0-----:R-:W-:Y:S01]  /*01a0*/  FADD R6, R0, 1 ;  /* 0x3f80000000067421 */ /* 0x001fe20000000000 */
[----:B------:R-:W-:-:S04]  /*01b0*/  FFMA R0, R9, R10, 0.1331529766321182251 ;  /* 0x3e08594109007423 */ /* 0x000fc8000000000a */
[C---:B------:R-:W-:Y:S01]  /*01c0*/  FFMA R0, R9.reuse, R0, -0.33332768082618713379 ;  /* 0xbeaaa9ed09007423 */ /* 0x040fe20000000000 */
[----:B------:R-:W0:Y:S03]  /*01d0*/  MUFU.RCP R6, R6 ;  /* 0x0000000600067308 */ /* 0x000e260000001000 */
[----:B------:R-:W-:Y:S01]  /*01e0*/  FFMA R0, R9, R0, RZ ;  /* 0x0000000009007223 */ /* 0x000fe200000000ff */
[----:B0-----:R-:W-:-:S05]  /*01f0*/  FFMA R8, R6, -2, R11 ;  /* 0xc000000006087823 */ /* 0x001fca000000000b */
[----:B------:R-:W-:-:S04]  /*0200*/  FSEL R8, R8, 1, !P0 ;  /* 0x3f80000008087808 */ /* 0x000fc80004000000 */
[--C-:B------:R-:W-:Y:S01]  /*0210*/  LOP3.LUT R8, R8, 0x80000000, R7.reuse, 0xb8, !PT ;  /* 0x8000000008087812 */ /* 0x100fe200078eb807 */
[----:B------:R-:W-:-:S04]  /*0220*/  @!P1 FFMA R8, R7, R0, R7 ;  /* 0x0000000007089223 */ /* 0x000fc80000000007 */
[----:B------:R-:W-:-:S04]  /*0230*/  FADD R8, R8, 1 ;  /* 0x3f80000008087421 */ /* 0x000fc80000000000 */
[----:B------:R-:W-:-:S04]  /*0240*/  FMUL R7, R8, 0.5 ;  /* 0x3f00000008077820 */ /* 0x000fc80000400000 */
[----:B------:R-:W-:-:S05]  /*0250*/  FMUL R7, R4, R7 ;  /* 0x0000000704077220 */ /* 0x000fca0000400000 */
[----:B------:R-:W-:Y:S01]  /*0260*/  STG.E desc[UR4][R2.64], R7 ;  /* 0x0000000702007986 */ /* 0x000fe2000c101904 */
[----:B------:R-:W-:Y:S05]  /*0270*/  EXIT ;  /* 0x000000000000794d */ /* 0x000fea0003800000 */
.L_x_71:
        /* <DEDUP_REMOVED lines=16> */
.L_x_117:


//--------------------- .text.sigmoid_forward     --------------------------
	.section	.text.sigmoid_forward,"ax",@progbits
	.align	128
        .global         sigmoid_forward
        .type           sigmoid_forward,@function
        .size           sigmoid_forward,(.L_x_104 - sigmoid_forward)
        .other          sigmoid_forward,@"STO_CUDA_ENTRY STV_DEFAULT"
sigmoid_forward:
.text.sigmoid_forward:
        /* <DEDUP_REMOVED lines=12> */
[----:B------:R-:W-:Y:S01]  /*00c0*/  IMAD.MOV.U32 R7, RZ, RZ, 0x3bbb989d ;  /* 0x3bbb989dff077424 */ /* 0x000fe200078e00ff */
[----:B------:R-:W-:Y:S01]  /*00d0*/  BSSY.RECONVERGENT B0, `(.L_x_72) ;  /* 0x0000015000007945 */ /* 0x000fe20003800200 */
[----:B------:R-:W-:Y:S02]  /*00e0*/  IMAD.MOV.U32 R9, RZ, RZ, 0x437c0000 ;  /* 0x437c0000ff097424 */ /* 0x000fe400078e00ff */
[----:B--2---:R-:W-:-:S04]  /*00f0*/  FFMA.SAT R0, R4, -R7, 0.5 ;  /* 0x3f00000004007423 */ /* 0x004fc80000002807 */
[----:B------:R-:W-:-:S04]  /*0100*/  FFMA.RM R0, R0, R9, 12582913 ;  /* 0x4b40000100007423 */ /* 0x000fc80000004009 */
[C---:B------:R-:W-:Y:S01]  /*0110*/  FADD R7, R0.reuse, -12583039 ;  /* 0xcb40007f00077421 */ /* 0x040fe20000000000 */
[----:B------:R-:W-:-:S03]  /*0120*/  SHF.L.U32 R0, R0, 0x17, RZ ;  /* 0x0000001700007819 */ /* 0x000fc600000006ff */
[----:B------:R-:W-:-:S04]  /*0130*/  FFMA R7, R4, -1.4426950216293334961, -R7 ;  /* 0xbfb8aa3b04077823 */ /* 0x000fc80000000807 */
[----:B------:R-:W-:-:S06]  /*0140*/  FFMA R7, R4, -1.925963033500011079e-08, R7 ;  /* 0xb2a5706004077823 */ /* 0x000fcc0000000007 */
[----:B------:R-:W0:Y:S02]  /*0150*/  MUFU.EX2 R7, R7 ;  /* 0x0000000700077308 */ /* 0x000e240000000800 */
[----:B0-----:R-:W-:-:S04]  /*0160*/  FFMA R0, R0, R7, 1 ;  /* 0x3f80000000007423 */ /* 0x001fc80000000007 */
[----:B------:R-:W-:-:S05]  /*0170*/  VIADD R2, R0, 0x1800000 ;  /* 0x0180000000027836 */ /* 0x000fca0000000000 */
[----:B------:R-:W-:-:S04]  /*0180*/  LOP3.LUT R2, R2, 0x7f800000, RZ, 0xc0, !PT ;  /* 0x7f80000002027812 */ /* 0x000fc800078ec0ff */
[----:B------:R-:W-:-:S13]  /*0190*/  ISETP.GT.U32.AND P0, PT, R2, 0x1ffffff, PT ;  /* 0x01ffffff0200780c */ /* 0x000fda0003f04070 */
[----:B------:R-:W-:Y:S05]  /*01a0*/  @P0 BRA `(.L_x_73) ;  /* 0x00000000000c0947 */ /* 0x000fea0003800000 */
[----:B------:R-:W-:-:S07]  /*01b0*/  MOV R4, 0x1d0 ;  /* 0x000001d000047802 */ /* 0x000fce0000000f00 */
[----:B------:R-:W-:Y:S05]  /*01c0*/  CALL.REL.NOINC `($__internal_3_$__cuda_sm20_rcp_rn_f32_slowpath) ;  /* 0x0000000000287944 */ /* 0x000fea0003c00000 */
[----:B------:R-:W-:Y:S05]  /*01d0*/  BRA `(.L_x_74) ;  /* 0x0000000000107947 */ /* 0x000fea0003800000 */
.L_x_73:
[----:B------:R-:W0:Y:S02]  /*01e0*/  MUFU.RCP R7, R0 ;  /* 0x0000000000077308 */ /* 0x000e240000001000 */
[----:B0-----:R-:W-:-:S04]  /*01f0*/  FFMA R2, R0, R7, -1 ;  /* 0xbf80000000027423 */ /* 0x001fc80000000007 */
[----:B------:R-:W-:-:S04]  /*0200*/  FADD.FTZ R2, -R2, -RZ ;  /* 0x800000ff02027221 */ /* 0x000fc80000010100 */
[----:B------:R-:W-:-:S07]  /*0210*/  FFMA R7, R7, R2, R7 ;  /* 0x0000000207077223 */ /* 0x000fce0000000007 */
.L_x_74:
[----:B------:R-:W-:Y:S05]  /*0220*/  BSYNC.RECONVERGENT B0 ;  /* 0x0000000000007941 */ /* 0x000fea0003800200 */
.L_x_72:
[----:B------:R-:W0:Y:S02]  /*0230*/  LDC.64 R4, c[0x0][0x388] ;  /* 0x0000e200ff047b82 */ /* 0x000e240000000a00 */
[----:B0-----:R-:W-:-:S05]  /*0240*/  IMAD.WIDE R2, R3, 0x4, R4 ;  /* 0x0000000403027825 */ /* 0x001fca00078e0204 */
[----:B------:R-:W-:Y:S01]  /*0250*/  STG.E desc[UR4][R2.64], R7 ;  /* 0x0000000702007986 */ /* 0x000fe2000c101904 */
[----:B------:R-:W-:Y:S05]  /*0260*/  EXIT ;  /* 0x000000000000794d */ /* 0x000fea0003800000 */
        .weak           $__internal_3_$__cuda_sm20_rcp_rn_f32_slowpath
        .type           $__internal_3_$__cuda_sm20_rcp_rn_f32_slowpath,@function
        .size           $__internal_3_$__cuda_sm20_rcp_rn_f32_slowpath,(.L_x_104 - $__internal_3_$__cuda_sm20_rcp_rn_f32_slowpath)
$__internal_3_$__cuda_sm20_rcp_rn_f32_slowpath:
[----:B------:R-:W-:Y:S01]  /*0270*/  IMAD.SHL.U32 R2, R0, 0x2, RZ ;  /* 0x0000000200027824 */ /* 0x000fe200078e00ff */
[----:B------:R-:W-:Y:S04]  /*0280*/  BSSY.RECONVERGENT B1, `(.L_x_75) ;  /* 0x0000030000017945 */ /* 0x000fe80003800200 */
[----:B------:R-:W-:-:S04]  /*0290*/  SHF.R.U32.HI R2, RZ, 0x18, R2 ;  /* 0x00000018ff027819 */ /* 0x000fc80000011602 */
[----:B------:R-:W-:-:S13]  /*02a0*/  ISETP.NE.U32.AND P0, PT, R2, RZ, PT ;  /* 0x000000ff0200720c */ /* 0x000fda0003f05070 */
[----:B------:R-:W-:Y:S05]  /*02b0*/  @P0 BRA `(.L_x_76) ;  /* 0x0000000000280947 */ /* 0x000fea0003800000 */
[----:B------:R-:W-:-:S04]  /*02c0*/  SHF.L.U32 R2, R0, 0x1, RZ ;  /* 0x0000000100027819 */ /* 0x000fc800000006ff */
[----:B------:R-:W-:-:S13]  /*02d0*/  ISETP.NE.AND P0, PT, R2, RZ, PT ;  /* 0x000000ff0200720c */ /* 0x000fda0003f05270 */
[----:B------:R-:W-:Y:S01]  /*02e0*/  @P0 FFMA R6, R0, 1.84467440737095516160e+19, RZ ;  /* 0x5f80000000060823 */ /* 0x000fe200000000ff */
[----:B------:R-:W-:Y:S08]  /*02f0*/  @!P0 MUFU.RCP R5, R0 ;  /* 0x0000000000058308 */ /* 0x000ff00000001000 */
[----:B------:R-:W0:Y:S02]  /*0300*/  @P0 MUFU.RCP R7, R6 ;  /* 0x0000000600070308 */ /* 0x000e240000001000 */
[----:B0-----:R-:W-:-:S04]  /*0310*/  @P0 FFMA R2, R6, R7, -1 ;  /* 0xbf80000006020423 */ /* 0x001fc80000000007 */
[----:B------:R-:W-:-:S04]  /*0320*/  @P0 FADD.FTZ R2, -R2, -RZ ;  /* 0x800000ff02020221 */ /* 0x000fc80000010100 */
[----:B------:R-:W-:-:S04]  /*0330*/  @P0 FFMA R2, R7, R2, R7 ;  /* 0x0000000207020223 */ /* 0x000fc80000000007 */
[----:B------:R-:W-:Y:S01]  /*0340*/  @P0 FFMA R5, R2, 1.84467440737095516160e+19, RZ ;  /* 0x5f80000002050823 */ /* 0x000fe200000000ff */
[----:B------:R-:W-:Y:S06]  /*0350*/  BRA `(.L_x_77) ;  /* 0x0000000000887947 */ /* 0x000fec0003800000 */
.L_x_76:
[----:B------:R-:W-:-:S05]  /*0360*/  VIADD R5, R2, 0xffffff03 ;  /* 0xffffff0302057836 */ /* 0x000fca0000000000 */
[----:B------:R-:W-:-:S13]  /*0370*/  ISETP.GT.U32.AND P0, PT, R5, 0x1, PT ;  /* 0x000000010500780c */ /* 0x000fda0003f04070 */
[----:B------:R-:W-:Y:S05]  /*0380*/  @P0 BRA `(.L_x_78) ;  /* 0x0000000000780947 */ /* 0x000fea0003800000 */
[----:B------:R-:W-:Y:S01]  /*0390*/  LOP3.LUT R6, R0, 0x7fffff, RZ, 0xc0, !PT ;  /* 0x007fffff00067812 */ /* 0x000fe200078ec0ff */
[----:B------:R-:W-:-:S03]  /*03a0*/  IMAD.MOV.U32 R10, RZ, RZ, 0x3 ;  /* 0x00000003ff0a7424 */ /* 0x000fc600078e00ff */
[----:B------:R-:W-:Y:S02]  /*03b0*/  LOP3.LUT R6, R6, 0x3f800000, RZ, 0xfc, !PT ;  /* 0x3f80000006067812 */ /* 0x000fe400078efcff */
[----:B------:R-:W-:Y:S02]  /*03c0*/  SHF.L.U32 R11, R10, R5, RZ ;  /* 0x000000050a0b7219 */ /* 0x000fe400000006ff */
[----:B------:R-:W0:Y:S02]  /*03d0*/  MUFU.RCP R7, R6 ;  /* 0x0000000600077308 */ /* 0x000e240000001000 */
[----:B0-----:R-:W-:-:S04]  /*03e0*/  FFMA R8, R6, R7, -1 ;  /* 0xbf80000006087423 */ /* 0x001fc80000000007 */
[----:B------:R-:W-:-:S04]  /*03f0*/  FADD.FTZ R8, -R8, -RZ ;  /* 0x800000ff08087221 */ /* 0x000fc80000010100 */
[CCC-:B------:R-:W-:Y:S01]  /*0400*/  FFMA.RM R9, R7.reuse, R8.reuse, R7.reuse ;  /* 0x0000000807097223 */ /* 0x1c0fe20000004007 */
[----:B------:R-:W-:-:S04]  /*0410*/  FFMA.RP R8, R7, R8, R7 ;  /* 0x0000000807087223 */ /* 0x000fc80000008007 */
[C---:B------:R-:W-:Y:S02]  /*0420*/  LOP3.LUT R7, R9.reuse, 0x7fffff, RZ, 0xc0, !PT ;  /* 0x007fffff09077812 */ /* 0x040fe400078ec0ff */
[----:B------:R-:W-:Y:S02]  /*0430*/  FSETP.NEU.FTZ.AND P0, PT, R9, R8, PT ;  /* 0x000000080900720b */ /* 0x000fe40003f1d000 */
[----:B------:R-:W-:Y:S02]  /*0440*/  LOP3.LUT R8, R7, 0x800000, RZ, 0xfc, !PT ;  /* 0x0080000007087812 */ /* 0x000fe400078efcff */
[----:B------:R-:W-:Y:S02]  /*0450*/  SEL R7, RZ, 0xffffffff, !P0 ;  /* 0xffffffffff077807 */ /* 0x000fe40004000000 */
[----:B------:R-:W-:Y:S02]  /*0460*/  LOP3.LUT R6, R11, R8, RZ, 0xc0, !PT ;  /* 0x000000080b067212 */ /* 0x000fe400078ec0ff */
[----:B------:R-:W-:-:S02]  /*0470*/  IADD3 R7, PT, PT, -R7, RZ, RZ ;  /* 0x000000ff07077210 */ /* 0x000fc40007ffe1ff */
[-C--:B------:R-:W-:Y:S02]  /*0480*/  SHF.R.U32.HI R6, RZ, R5.reuse, R6 ;  /* 0x00000005ff067219 */ /* 0x080fe40000011606 */
[----:B------:R-:W-:Y:S02]  /*0490*/  LOP3.LUT P1, RZ, R7, R5, R8, 0xf8, !PT ;  /* 0x0000000507ff7212 */ /* 0x000fe4000782f808 */
[C---:B------:R-:W-:Y:S02]  /*04a0*/  LOP3.LUT P0, RZ, R6.reuse, 0x1, RZ, 0xc0, !PT ;  /* 0x0000000106ff7812 */ /* 0x040fe4000780c0ff */
[----:B------:R-:W-:-:S04]  /*04b0*/  LOP3.LUT P2, RZ, R6, 0x2, RZ, 0xc0, !PT ;  /* 0x0000000206ff7812 */ /* 0x000fc8000784c0ff */
[----:B------:R-:W-:Y:S02]  /*04c0*/  PLOP3.LUT P0, PT, P0, P1, P2, 0xe0, 0x0 ;  /* 0x000000000000781c */ /* 0x000fe40000703c20 */
[----:B------:R-:W-:Y:S02]  /*04d0*/  LOP3.LUT P1, RZ, R0, 0x7fffff, RZ, 0xc0, !PT ;  /* 0x007fffff00ff7812 */ /* 0x000fe4000782c0ff */
[----:B------:R-:W-:-:S05]  /*04e0*/  SEL R5, RZ, 0x1, !P0 ;  /* 0x00000001ff057807 */ /* 0x000fca0004000000 */
[----:B------:R-:W-:-:S05]  /*04f0*/  IMAD.MOV R5, RZ, RZ, -R5 ;  /* 0x000000ffff057224 */ /* 0x000fca00078e0a05 */
[----:B------:R-:W-:Y:S02]  /*0500*/  ISETP.GE.AND P0, PT, R5, RZ, PT ;  /* 0x000000ff0500720c */ /* 0x000fe40003f06270 */
[----:B------:R-:W-:-:S04]  /*0510*/  IADD3 R5, PT, PT, R2, -0xfc, RZ ;  /* 0xffffff0402057810 */ /* 0x000fc80007ffe0ff */
[----:B------:R-:W-:-:S07]  /*0520*/  SHF.R.U32.HI R5, RZ, R5, R8 ;  /* 0x00000005ff057219 */ /* 0x000fce0000011608 */
[----:B------:R-:W-:-:S05]  /*0530*/  @!P0 VIADD R5, R5, 0x1 ;  /* 0x0000000105058836 */ /* 0x000fca0000000000 */
[----:B------:R-:W-:-:S04]  /*0540*/  @!P1 SHF.L.U32 R5, R5, 0x1, RZ ;  /* 0x0000000105059819 */ /* 0x000fc800000006ff */
[----:B------:R-:W-:Y:S01]  /*0550*/  LOP3.LUT R5, R5, 0x80000000, R0, 0xf8, !PT ;  /* 0x8000000005057812 */ /* 0x000fe200078ef800 */
[----:B------:R-:W-:Y:S06]  /*0560*/  BRA `(.L_x_77) ;  /* 0x0000000000047947 */ /* 0x000fec0003800000 */
.L_x_78:
[----:B------:R0:W1:Y:S02]  /*0570*/  MUFU.RCP R5, R0 ;  /* 0x0000000000057308 */ /* 0x0000640000001000 */
.L_x_77:
[----:B------:R-:W-:Y:S05]  /*0580*/  BSYNC.RECONVERGENT B1 ;  /* 0x0000000000017941 */ /* 0x000fea0003800200 */
.L_x_75:
[----:B-1----:R-:W-:Y:S02]  /*0590*/  IMAD.MOV.U32 R7, RZ, RZ, R5 ;  /* 0x000000ffff077224 */ /* 0x002fe400078e0005 */
[----:B------:R-:W-:-:S04]  /*05a0*/  HFMA2 R5, -RZ, RZ, 0, 0 ;  /* 0x00000000ff057431 */ /* 0x000fc800000001ff */
[----:B0-----:R-:W-:Y:S05]  /*05b0*/  RET.REL.NODEC R4 `(sigmoid_forward) ;  /* 0xfffffff804907950 */ /* 0x001fea0003c3ffff */
.L_x_79:
        /* <DEDUP_REMOVED lines=12> */
.L_x_104:


//--------------------- .text.relu_backward       --------------------------
	.section	.text.relu_backward,"ax",@progbits
	.align	128
        .global         relu_backward
        .type           relu_backward,@function
        .size           relu_backward,(.L_x_119 - relu_backward)
        .other          relu_backward,@"STO_CUDA_ENTRY STV_DEFAULT"
relu_backward:
.text.relu_backward:
        /* <DEDUP_REMOVED lines=13> */
[----:B------:R-:W-:Y:S01]  /*00d0*/  BSSY.RECONVERGENT B0, `(.L_x_80) ;  /* 0x0000008000007945 */ /* 0x000fe20003800200 */
[----:B------:R-:W-:Y:S02]  /*00e0*/  HFMA2 R9, -RZ, RZ, 0, 0 ;  /* 0x00000000ff097431 */ /* 0x000fe400000001ff */
[----:B--2---:R-:W-:Y:S01]  /*00f0*/  IMAD.WIDE R4, R7, 0x4, R4 ;  /* 0x0000000407047825 */ /* 0x004fe200078e0204 */
[----:B---3--:R-:W-:-:S13]  /*0100*/  FSETP.GT.AND P0, PT, R2, RZ, PT ;  /* 0x000000ff0200720b */ /* 0x008fda0003f04000 */
[----:B------:R-:W-:Y:S05]  /*0110*/  @!P0 BRA `(.L_x_81) ;  /* 0x00000000000c8947 */ /* 0x000fea0003800000 */
[----:B------:R-:W0:Y:S02]  /*0120*/  LDC.64 R2, c[0x0][0x380] ;  /* 0x0000e000ff027b82 */ /* 0x000e240000000a00 */
[----:B0-----:R-:W-:-:S05]  /*0130*/  IMAD.WIDE R2, R7, 0x4, R2 ;  /* 0x0000000407027825 */ /* 0x001fca00078e0202 */
[----:B------:R0:W5:Y:S02]  /*0140*/  LDG.E R9, desc[UR4][R2.64] ;  /* 0x0000000402097981 */ /* 0x000164000c1e1900 */
.L_x_81:
[----:B------:R-:W-:Y:S05]  /*0150*/  BSYNC.RECONVERGENT B0 ;  /* 0x0000000000007941 */ /* 0x000fea0003800200 */
.L_x_80:
[----:B-----5:R-:W-:Y:S01]  /*0160*/  STG.E desc[UR4][R4.64], R9 ;  /* 0x0000000904007986 */ /* 0x020fe2000c101904 */
[----:B------:R-:W-:Y:S05]  /*0170*/  EXIT ;  /* 0x000000000000794d */ /* 0x000fea0003800000 */
.L_x_82:
        /* <DEDUP_REMOVED lines=16> */
.L_x_119:


//--------------------- .text.relu_forward        --------------------------
	.section	.text.relu_forward,"ax",@progbits
	.align	128
        .global         relu_forward
        .type           relu_forward,@function
        .size           relu_forward,(.L_x_120 - relu_forward)
        .other          relu_forward,@"STO_CUDA_ENTRY STV_DEFAULT"
relu_forward:
.text.relu_forward:
        /* <DEDUP_REMOVED lines=13> */
[----:B--2---:R-:W-:Y:S01]  /*00d0*/  IMAD.WIDE R4, R7, 0x4, R4 ;  /* 0x0000000407047825 */ /* 0x004fe200078e0204 */
[----:B---3--:R-:W-:-:S05]  /*00e0*/  FMNMX R7, RZ, R2, !PT ;  /* 0x00000002ff077209 */ /* 0x008fca0007800000 */
[----:B------:R-:W-:Y:S01]  /*00f0*/  STG.E desc[UR4][R4.64], R7 ;  /* 0x0000000704007986 */ /* 0x000fe2000c101904 */
[----:B------:R-:W-:Y:S05]  /*0100*/  EXIT ;  /* 0x000000000000794d */ /* 0x000fea0003800000 */
.L_x_83:
        /* <DEDUP_REMOVED lines=15> */
.L_x_120:


//--------------------- .text.elementwise_div     --------------------------
	.section	.text.elementwise_div,"ax",@progbits
	.align	128
        .global         elementwise_div
        .type           elementwise_div,@function
        .size           elementwise_div,(.L_x_105 - elementwise_div)
        .other          elementwise_div,@"STO_CUDA_ENTRY STV_DEFAULT"
elementwise_div:
.text.elementwise_div:
        /* <DEDUP_REMOVED lines=11> */
[----:B0-----:R-:W-:-:S05]  /*00b0*/  IMAD.WIDE R6, R2, 0x4, R6 ;  /* 0x0000000402067825 */ /* 0x001fca00078e0206 */
[----:B-1----:R-:W3:Y:S01]  /*00c0*/  LDG.E R3, desc[UR4][R6.64] ;  /* 0x0000000406037981 */ /* 0x002ee2000c1e1900 */
[----:B--2---:R-:W-:-:S05]  /*00d0*/  IMAD.WIDE R4, R2, 0x4, R4 ;  /* 0x0000000402047825 */ /* 0x004fca00078e0204 */
[----:B------:R-:W2:Y:S01]  /*00e0*/  LDG.E R0, desc[UR4][R4.64] ;  /* 0x0000000404007981 */ /* 0x000ea2000c1e1900 */
[----:B------:R-:W-:Y:S01]  /*00f0*/  BSSY.RECONVERGENT B0, `(.L_x_84) ;  /* 0x000000c000007945 */ /* 0x000fe20003800200 */
[----:B---3--:R-:W0:Y:S08]  /*0100*/  MUFU.RCP R8, R3 ;  /* 0x0000000300087308 */ /* 0x008e300000001000 */
[----:B--2---:R-:W1:Y:S01]  /*0110*/  FCHK P0, R0, R3 ;  /* 0x0000000300007302 */ /* 0x004e620000000000 */
[----:B0-----:R-:W-:-:S04]  /*0120*/  FFMA R9, -R3, R8, 1 ;  /* 0x3f80000003097423 */ /* 0x001fc80000000108 */
[----:B------:R-:W-:-:S04]  /*0130*/  FFMA R9, R8, R9, R8 ;  /* 0x0000000908097223 */ /* 0x000fc80000000008 */
[----:B------:R-:W-:-:S04]  /*0140*/  FFMA R8, R0, R9, RZ ;  /* 0x0000000900087223 */ /* 0x000fc800000000ff */
[----:B------:R-:W-:-:S04]  /*0150*/  FFMA R10, -R3, R8, R0 ;  /* 0x00000008030a7223 */ /* 0x000fc80000000100 */
[----:B------:R-:W-:Y:S01]  /*0160*/  FFMA R9, R9, R10, R8 ;  /* 0x0000000a09097223 */ /* 0x000fe20000000008 */
[----:B-1----:R-:W-:Y:S06]  /*0170*/  @!P0 BRA `(.L_x_85) ;  /* 0x00000000000c8947 */ /* 0x002fec0003800000 */
[----:B------:R-:W-:-:S07]  /*0180*/  MOV R4, 0x1a0 ;  /* 0x000001a000047802 */ /* 0x000fce0000000f00 */
[----:B------:R-:W-:Y:S05]  /*0190*/  CALL.REL.NOINC `($__internal_4_$__cuda_sm3x_div_rn_noftz_f32_slowpath) ;  /* 0x0000000000187944 */ /* 0x000fea0003c00000 */
[----:B------:R-:W-:-:S07]  /*01a0*/  IMAD.MOV.U32 R9, RZ, RZ, R0 ;  /* 0x000000ffff097224 */ /* 0x000fce00078e0000 */
.L_x_85:
[----:B------:R-:W-:Y:S05]  /*01b0*/  BSYNC.RECONVERGENT B0 ;  /* 0x0000000000007941 */ /* 0x000fea0003800200 */
.L_x_84:
[----:B------:R-:W0:Y:S02]  /*01c0*/  LDC.64 R4, c[0x0][0x390] ;  /* 0x0000e400ff047b82 */ /* 0x000e240000000a00 */
[----:B0-----:R-:W-:-:S05]  /*01d0*/  IMAD.WIDE R2, R2, 0x4, R4 ;  /* 0x0000000402027825 */ /* 0x001fca00078e0204 */
[----:B------:R-:W-:Y:S01]  /*01e0*/  STG.E desc[UR4][R2.64], R9 ;  /* 0x0000000902007986 */ /* 0x000fe2000c101904 */
[----:B------:R-:W-:Y:S05]  /*01f0*/  EXIT ;  /* 0x000000000000794d */ /* 0x000fea0003800000 */
        .weak           $__internal_4_$__cuda_sm3x_div_rn_noftz_f32_slowpath
        .type           $__internal_4_$__cuda_sm3x_div_rn_noftz_f32_slowpath,@function
        .size           $__internal_4_$__cuda_sm3x_div_rn_noftz_f32_slowpath,(.L_x_105 - $__internal_4_$__cuda_sm3x_div_rn_noftz_f32_slowpath)
$__internal_4_$__cuda_sm3x_div_rn_noftz_f32_slowpath:
[--C-:B------:R-:W-:Y:S01]  /*0200*/  SHF.R.U32.HI R6, RZ, 0x17, R3.reuse ;  /* 0x00000017ff067819 */ /* 0x100fe20000011603 */
[----:B------:R-:W-:Y:S01]  /*0210*/  BSSY.RECONVERGENT B1, `(.L_x_86) ;  /* 0x0000064000017945 */ /* 0x000fe20003800200 */
[--C-:B------:R-:W-:Y:S01]  /*0220*/  SHF.R.U32.HI R5, RZ, 0x17, R0.reuse ;  /* 0x00000017ff057819 */ /* 0x100fe20000011600 */
[----:B------:R-:W-:Y:S01]  /*0230*/  IMAD.MOV.U32 R7, RZ, RZ, R0 ;  /* 0x000000ffff077224 */ /* 0x000fe200078e0000 */
[----:B------:R-:W-:Y:S01]  /*0240*/  LOP3.LUT R6, R6, 0xff, RZ, 0xc0, !PT ;  /* 0x000000ff06067812 */ /* 0x000fe200078ec0ff */
[----:B------:R-:W-:Y:S01]  /*0250*/  IMAD.MOV.U32 R8, RZ, RZ, R3 ;  /* 0x000000ffff087224 */ /* 0x000fe200078e0003 */
[----:B------:R-:W-:-:S03]  /*0260*/  LOP3.LUT R5, R5, 0xff, RZ, 0xc0, !PT ;  /* 0x000000ff05057812 */ /* 0x000fc600078ec0ff */
        /* <DEDUP_REMOVED lines=29> */
.L_x_87:
[----:B------:R-:W-:Y:S01]  /*0440*/  LEA R3, R6, 0xc0800000, 0x17 ;  /* 0xc080000006037811 */ /* 0x000fe200078eb8ff */
[----:B------:R-:W-:Y:S01]  /*0450*/  VIADD R5, R5, 0xffffff81 ;  /* 0xffffff8105057836 */ /* 0x000fe20000000000 */
[----:B------:R-:W-:Y:S03]  /*0460*/  BSSY.RECONVERGENT B2, `(.L_x_92) ;  /* 0x0000035000027945 */ /* 0x000fe60003800200 */
[----:B------:R-:W-:Y:S01]  /*0470*/  IMAD.IADD R3, R8, 0x1, -R3 ;  /* 0x0000000108037824 */ /* 0x000fe200078e0a03 */
[C---:B------:R-:W-:Y:S01]  /*0480*/  IADD3 R6, PT, PT, R5.reuse, 0x7f, -R6 ;  /* 0x0000007f05067810 */ /* 0x040fe20007ffe806 */
[----:B------:R-:W-:Y:S02]  /*0490*/  IMAD R0, R5, -0x800000, R7 ;  /* 0xff80000005007824 */ /* 0x000fe400078e0207 */
[----:B------:R-:W0:Y:S01]  /*04a0*/  MUFU.RCP R8, R3 ;  /* 0x0000000300087308 */ /* 0x000e220000001000 */
[----:B------:R-:W-:Y:S01]  /*04b0*/  FADD.FTZ R11, -R3, -RZ ;  /* 0x800000ff030b7221 */ /* 0x000fe20000010100 */
[----:B------:R-:W-:-:S03]  /*04c0*/  IMAD.IADD R6, R6, 0x1, R9 ;  /* 0x0000000106067824 */ /* 0x000fc600078e0209 */
[----:B0-----:R-:W-:-:S04]  /*04d0*/  FFMA R13, R8, R11, 1 ;  /* 0x3f800000080d7423 */ /* 0x001fc8000000000b */
[----:B------:R-:W-:-:S04]  /*04e0*/  FFMA R10, R8, R13, R8 ;  /* 0x0000000d080a7223 */ /* 0x000fc80000000008 */
[----:B------:R-:W-:-:S04]  /*04f0*/  FFMA R7, R0, R10, RZ ;  /* 0x0000000a00077223 */ /* 0x000fc800000000ff */
[----:B------:R-:W-:-:S04]  /*0500*/  FFMA R8, R11, R7, R0 ;  /* 0x000000070b087223 */ /* 0x000fc80000000000 */
[----:B------:R-:W-:-:S04]  /*0510*/  FFMA R7, R10, R8, R7 ;  /* 0x000000080a077223 */ /* 0x000fc80000000007 */
[----:B------:R-:W-:-:S04]  /*0520*/  FFMA R8, R11, R7, R0 ;  /* 0x000000070b087223 */ /* 0x000fc80000000000 */
        /* <DEDUP_REMOVED lines=15> */
[CCC-:B------:R-:W-:Y:S01]  /*0620*/  FFMA.RM R6, R10.reuse, R8.reuse, R7.reuse ;  /* 0x000000080a067223 */ /* 0x1c0fe20000004007 */
[C---:B------:R-:W-:Y:S02]  /*0630*/  ISETP.NE.AND P2, PT, R9.reuse, RZ, PT ;  /* 0x000000ff0900720c */ /* 0x040fe40003f45270 */
[----:B------:R-:W-:Y:S02]  /*0640*/  ISETP.NE.AND P1, PT, R9, RZ, PT ;  /* 0x000000ff0900720c */ /* 0x000fe40003f25270 */
[----:B------:R-:W-:Y:S01]  /*0650*/  LOP3.LUT R5, R3, 0x7fffff, RZ, 0xc0, !PT ;  /* 0x007fffff03057812 */ /* 0x000fe200078ec0ff */
[----:B------:R-:W-:Y:S01]  /*0660*/  FFMA.RP R3, R10, R8, R7 ;  /* 0x000000080a037223 */ /* 0x000fe20000008007 */
[----:B------:R-:W-:Y:S02]  /*0670*/  VIADD R8, R9, 0x20 ;  /* 0x0000002009087836 */ /* 0x000fe40000000000 */
[----:B------:R-:W-:Y:S01]  /*0680*/  LOP3.LUT R5, R5, 0x800000, RZ, 0xfc, !PT ;  /* 0x0080000005057812 */ /* 0x000fe200078efcff */
[----:B------:R-:W-:Y:S01]  /*0690*/  IMAD.MOV R7, RZ, RZ, -R9 ;  /* 0x000000ffff077224 */ /* 0x000fe200078e0a09 */
[----:B------:R-:W-:-:S02]  /*06a0*/  FSETP.NEU.FTZ.AND P0, PT, R3, R6, PT ;  /* 0x000000060300720b */ /* 0x000fc40003f1d000 */
[----:B------:R-:W-:Y:S02]  /*06b0*/  SHF.L.U32 R8, R5, R8, RZ ;  /* 0x0000000805087219 */ /* 0x000fe400000006ff */
[----:B------:R-:W-:Y:S02]  /*06c0*/  SEL R6, R7, RZ, P2 ;  /* 0x000000ff07067207 */ /* 0x000fe40001000000 */
[----:B------:R-:W-:Y:S02]  /*06d0*/  ISETP.NE.AND P1, PT, R8, RZ, P1 ;  /* 0x000000ff0800720c */ /* 0x000fe40000f25270 */
[----:B------:R-:W-:Y:S02]  /*06e0*/  SHF.R.U32.HI R6, RZ, R6, R5 ;  /* 0x00000006ff067219 */ /* 0x000fe40000011605 */
[----:B------:R-:W-:Y:S02]  /*06f0*/  PLOP3.LUT P0, PT, P0, P1, PT, 0xf8, 0x8f ;  /* 0x00000000008f781c */ /* 0x000fe40000703f70 */
[----:B------:R-:W-:-:S02]  /*0700*/  SHF.R.U32.HI R8, RZ, 0x1, R6 ;  /* 0x00000001ff087819 */ /* 0x000fc40000011606 */
[----:B------:R-:W-:-:S04]  /*0710*/  SEL R3, RZ, 0x1, !P0 ;  /* 0x00000001ff037807 */ /* 0x000fc80004000000 */
[----:B------:R-:W-:-:S04]  /*0720*/  LOP3.LUT R3, R3, 0x1, R8, 0xf8, !PT ;  /* 0x0000000103037812 */ /* 0x000fc800078ef808 */
[----:B------:R-:W-:-:S05]  /*0730*/  LOP3.LUT R3, R3, R6, RZ, 0xc0, !PT ;  /* 0x0000000603037212 */ /* 0x000fca00078ec0ff */
[----:B------:R-:W-:-:S05]  /*0740*/  IMAD.IADD R3, R8, 0x1, R3 ;  /* 0x0000000108037824 */ /* 0x000fca00078e0203 */
[----:B------:R-:W-:Y:S01]  /*0750*/  LOP3.LUT R0, R3, R0, RZ, 0xfc, !PT ;  /* 0x0000000003007212 */ /* 0x000fe200078efcff */
[----:B------:R-:W-:Y:S06]  /*0760*/  BRA `(.L_x_95) ;  /* 0x0000000000107947 */ /* 0x000fec0003800000 */
.L_x_94:
[----:B------:R-:W-:-:S04]  /*0770*/  LOP3.LUT R0, R0, 0x80000000, RZ, 0xc0, !PT ;  /* 0x8000000000007812 */ /* 0x000fc800078ec0ff */
[----:B------:R-:W-:Y:S01]  /*0780*/  LOP3.LUT R0, R0, 0x7f800000, RZ, 0xfc, !PT ;  /* 0x7f80000000007812 */ /* 0x000fe200078efcff */
[----:B------:R-:W-:Y:S06]  /*0790*/  BRA `(.L_x_95) ;  /* 0x0000000000047947 */ /* 0x000fec0003800000 */
.L_x_93:
[----:B------:R-:W-:-:S07]  /*07a0*/  IMAD R0, R6, 0x800000, R0 ;  /* 0x0080000006007824 */ /* 0x000fce00078e0200 */
.L_x_95:
[----:B------:R-:W-:Y:S05]  /*07b0*/  BSYNC.RECONVERGENT B2 ;  /* 0x0000000000027941 */ /* 0x000fea0003800200 */
.L_x_92:
[----:B------:R-:W-:Y:S05]  /*07c0*/  BRA `(.L_x_96) ;  /* 0x0000000000207947 */ /* 0x000fea0003800000 */
.L_x_91:
[----:B------:R-:W-:-:S04]  /*07d0*/  LOP3.LUT R0, R8, 0x80000000, R7, 0x48, !PT ;  /* 0x8000000008007812 */ /* 0x000fc800078e4807 */
[----:B------:R-:W-:Y:S01]  /*07e0*/  LOP3.LUT R0, R0, 0x7f800000, RZ, 0xfc, !PT ;  /* 0x7f80000000007812 */ /* 0x000fe200078efcff */
[----:B------:R-:W-:Y:S06]  /*07f0*/  BRA `(.L_x_96) ;  /* 0x0000000000147947 */ /* 0x000fec0003800000 */
.L_x_90:
[----:B------:R-:W-:Y:S01]  /*0800*/  LOP3.LUT R0, R8, 0x80000000, R7, 0x48, !PT ;  /* 0x8000000008007812 */ /* 0x000fe200078e4807 */
[----:B------:R-:W-:Y:S06]  /*0810*/  BRA `(.L_x_96) ;  /* 0x00000000000c7947 */ /* 0x000fec0003800000 */
.L_x_89:
[----:B------:R-:W0:Y:S01]  /*0820*/  MUFU.RSQ R0, -QNAN ;  /* 0xffc0000000007908 */ /* 0x000e220000001400 */
[----:B------:R-:W-:Y:S05]  /*0830*/  BRA `(.L_x_96) ;  /* 0x0000000000047947 */ /* 0x000fea0003800000 */
.L_x_88:
[----:B------:R-:W-:-:S07]  /*0840*/  FADD.FTZ R0, R0, R3 ;  /* 0x0000000300007221 */ /* 0x000fce0000010000 */
.L_x_96:
[----:B------:R-:W-:Y:S05]  /*0850*/  BSYNC.RECONVERGENT B1 ;  /* 0x0000000000017941 */ /* 0x000fea0003800200 */
.L_x_86:
[----:B------:R-:W-:-:S04]  /*0860*/  IMAD.MOV.U32 R5, RZ, RZ, 0x0 ;  /* 0x00000000ff057424 */ /* 0x000fc800078e00ff */
[----:B0-----:R-:W-:Y:S05]  /*0870*/  RET.REL.NODEC R4 `(elementwise_div) ;  /* 0xfffffff404e07950 */ /* 0x001fea0003c3ffff */
.L_x_97:
        /* <DEDUP_REMOVED lines=16> */
.L_x_105:


//--------------------- .text.elementwise_sub     --------------------------
	.section	.text.elementwise_sub,"ax",@progbits
	.align	128
        .global         elementwise_sub
        .type           elementwise_sub,@function
        .size           elementwise_sub,(.L_x_122 - elementwise_sub)
        .other          elementwise_sub,@"STO_CUDA_ENTRY STV_DEFAULT"
elementwise_sub:
.text.elementwise_sub:
        /* <DEDUP_REMOVED lines=10> */
[----:B------:R-:W2:Y:S08]  /*00a0*/  LDC.64 R4, c[0x0][0x388] ;  /* 0x0000e200ff047b82 */ /* 0x000eb00000000a00 */
[----:B------:R-:W3:Y:S01]  /*00b0*/  LDC.64 R6, c[0x0][0x390] ;  /* 0x0000e400ff067b82 */ /* 0x000ee20000000a00 */
[----:B0-----:R-:W-:-:S06]  /*00c0*/  IMAD.WIDE R2, R9, 0x4, R2 ;  /* 0x0000000409027825 */ /* 0x001fcc00078e0202 */
[----:B-1----:R-:W4:Y:S01]  /*00d0*/  LDG.E R2, desc[UR4][R2.64] ;  /* 0x0000000402027981 */ /* 0x002f22000c1e1900 */
[----:B--2---:R-:W-:-:S06]  /*00e0*/  IMAD.WIDE R4, R9, 0x4, R4 ;  /* 0x0000000409047825 */ /* 0x004fcc00078e0204 */
[----:B------:R-:W4:Y:S01]  /*00f0*/  LDG.E R5, desc[UR4][R4.64] ;  /* 0x0000000404057981 */ /* 0x000f22000c1e1900 */
[----:B---3--:R-:W-:-:S04]  /*0100*/  IMAD.WIDE R6, R9, 0x4, R6 ;  /* 0x0000000409067825 */ /* 0x008fc800078e0206 */
[----:B----4-:R-:W-:-:S05]  /*0110*/  FADD R9, R2, -R5 ;  /* 0x8000000502097221 */ /* 0x010fca0000000000 */
[----:B------:R-:W-:Y:S01]  /*0120*/  STG.E desc[UR4][R6.64], R9 ;  /* 0x0000000906007986 */ /* 0x000fe2000c101904 */
[----:B------:R-:W-:Y:S05]  /*0130*/  EXIT ;  /* 0x000000000000794d */ /* 0x000fea0003800000 */
.L_x_98:
        /* <DEDUP_REMOVED lines=12> */
.L_x_122:


//--------------------- .text.elementwise_mul     --------------------------
	.section	.text.elementwise_mul,"ax",@progbits
	.align	128
        .global         elementwise_mul
        .type           elementwise_mul,@function
        .size           elementwise_mul,(.L_x_123 - elementwise_mul)
        .other          elementwise_mul,@"STO_CUDA_ENTRY STV_DEFAULT"
elementwise_mul:
.text.elementwise_mul:
        /* <DEDUP_REMOVED lines=17> */
[----:B----4-:R-:W-:-:S05]  /*0110*/  FMUL R9, R2, R5 ;  /* 0x0000000502097220 */ /* 0x010fca0000400000 */
[----:B------:R-:W-:Y:S01]  /*0120*/  STG.E desc[UR4][R6.64], R9 ;  /* 0x0000000906007986 */ /* 0x000fe2000c101904 */
[----:B------:R-:W-:Y:S05]  /*0130*/  EXIT ;  /* 0x000000000000794d */ /* 0x000fea0003800000 */
.L_x_99:
        /* <DEDUP_REMOVED lines=12> */
.L_x_123:


//--------------------- .text.elementwise_add     --------------------------
	.section	.text.elementwise_add,"ax",@progbits
	.align	128
        .global         elementwise_add
        .type           elementwise_add,@function
        .size           elementwise_add,(.L_x_124 - elementwise_add)
        .other          elementwise_add,@"STO_CUDA_ENTRY STV_DEFAULT"
elementwise_add:
.text.elementwise_add:
        /* <DEDUP_REMOVED lines=17> */
[----:B----4-:R-:W-:-:S05]  /*0110*/  FADD R9, R2, R5 ;  /* 0x0000000502097221 */ /* 0x010fca0000000000 */
[----:B------:R-:W-:Y:S01]  /*0120*/  STG.E desc[UR4][R6.64], R9 ;  /* 0x0000000906007986 */ /* 0x000fe2000c101904 */
[----:B------:R-:W-:Y:S05]  /*0130*/  EXIT ;  /* 0x000000000000794d */ /* 0x000fea0003800000 */
.L_x_100:
        /* <DEDUP_REMOVED lines=12> */
.L_x_124:


//--------------------- .nv.shared.scalar_add     --------------------------
	.section	.nv.shared.scalar_add,"aw",@nobits
	.sectionflags	@""
	.align	16
	.zero		1024


//--------------------- .nv.shared.reserved.0     --------------------------
	.section	.nv.shared.reserved.0,"aw",@nobits
	.weak		__nv_reservedSMEM_offset_0_alias
	.size		__nv_reservedSMEM_offset_0_alias, 0, 64
	.other		__nv_reservedSMEM_offset_0_alias,@"STO_CUDA_RESERVED_SHARED STV_DEFAULT"
__nv_reservedSMEM_offset_0_alias:
	.zero		0
	.zero		64


//--------------------- .nv.shared.scalar_mul     --------------------------
	.section	.nv.shared.scalar_mul,"aw",@nobits
	.sectionflags	@""
	.align	16
	.zero		1024


//--------------------- .nv.shared.copy_tensor    --------------------------
	.section	.nv.shared.copy_tensor,"aw",@nobits
	.sectionflags	@""
	.align	16
	.zero		1024


//--------------------- .nv.shared.fill_constant  --------------------------
	.section	.nv.shared.fill_constant,"aw",@nobits
	.sectionflags	@""
	.align	16
	.zero		1024


//--------------------- .nv.shared.attention_qk_matmul --------------------------
	.section	.nv.shared.attention_qk_matmul,"aw",@nobits
	.sectionflags	@""
	.align	16
	.zero		1024


//--------------------- .nv.shared.layernorm_forward --------------------------
	.section	.nv.shared.layernorm_forward,"aw",@nobits
	.sectionflags	@""
	.align	16
.nv.shared.layernorm_forward:
	.zero		3072


//--------------------- .nv.shared.softmax_forward --------------------------
	.section	.nv.shared.softmax_forward,"aw",@nobits
	.sectionflags	@""
	.align	16
.nv.shared.softmax_forward:
	.zero		3072


//--------------------- .nv.shared.sum_reduce     --------------------------
	.section	.nv.shared.sum_reduce,"aw",@nobits
	.sectionflags	@""
	.align	16
	.zero		1024


//--------------------- .nv.shared.powf_forward   --------------------------
	.section	.nv.shared.powf_forward,"aw",@nobits
	.sectionflags	@""
	.align	16
	.zero		1024


//--------------------- .nv.shared.log_forward    --------------------------
	.section	.nv.shared.log_forward,"aw",@nobits
	.sectionflags	@""
	.align	16
	.zero		1024


//--------------------- .nv.shared.exp_forward    --------------------------
	.section	.nv.shared.exp_forward,"aw",@nobits
	.sectionflags	@""
	.align	16
	.zero		1024


//--------------------- .nv.shared.gelu_forward   --------------------------
	.section	.nv.shared.gelu_forward,"aw",@nobits
	.sectionflags	@""
	.align	16
	.zero		1024


//--------------------- .nv.shared.sigmoid_forward --------------------------
	.section	.nv.shared.sigmoid_forward,"aw",@nobits
	.sectionflags	@""
	.align	16
	.zero		1024


//--------------------- .nv.shared.relu_backward  --------------------------
	.section	.nv.shared.relu_backward,"aw",@nobits
	.sectionflags	@""
	.align	16
	.zero		1024


//--------------------- .nv.shared.relu_forward   --------------------------
	.section	.nv.shared.relu_forward,"aw",@nobits
	.sectionflags	@""
	.align	16
	.zero		1024


//--------------------- .nv.shared.elementwise_div --------------------------
	.section	.nv.shared.elementwise_div,"aw",@nobits
	.sectionflags	@""
	.align	16
	.zero		1024


//--------------------- .nv.shared.elementwise_sub --------------------------
	.section	.nv.shared.elementwise_sub,"aw",@nobits
	.sectionflags	@""
	.align	16
	.zero		1024


//--------------------- .nv.shared.elementwise_mul --------------------------
	.section	.nv.shared.elementwise_mul,"aw",@nobits
	.sectionflags	@""
	.align	16
	.zero		1024


//--------------------- .nv.shared.elementwise_add --------------------------
	.section	.nv.shared.elementwise_add,"aw",@nobits
	.sectionflags	@""
	.align	16
	.zero		1024


//--------------------- .nv.constant0.scalar_add  --------------------------
	.section	.nv.constant0.scalar_add,"a",@progbits
	.sectionflags	@""
	.align	4
.nv.constant0.scalar_add:
	.zero		920


//--------------------- .nv.constant0.scalar_mul  --------------------------
	.section	.nv.constant0.scalar_mul,"a",@progbits
	.sectionflags	@""
	.align	4
.nv.constant0.scalar_mul:
	.zero		920


//--------------------- .nv.constant0.copy_tensor --------------------------
	.section	.nv.constant0.copy_tensor,"a",@progbits
	.sectionflags	@""
	.align	4
.nv.constant0.copy_tensor:
	.zero		916


//--------------------- .nv.constant0.fill_constant --------------------------
	.section	.nv.constant0.fill_constant,"a",@progbits
	.sectionflags	@""
	.align	4
.nv.constant0.fill_constant:
	.zero		912


//--------------------- .nv.constant0.attention_qk_matmul --------------------------
	.section	.nv.constant0.attention_qk_matmul,"a",@progbits
	.sectionflags	@""
	.align	4
.nv.constant0.attention_qk_matmul:
	.zero		940


//--------------------- .nv.constant0.layernorm_forward --------------------------
	.section	.nv.constant0.layernorm_forward,"a",@progbits
	.sectionflags	@""
	.align	4
.nv.constant0.layernorm_forward:
	.zero		940


//--------------------- .nv.constant0.softmax_forward --------------------------
	.section	.nv.constant0.softmax_forward,"a",@progbits
	.sectionflags	@""
	.align	4
.nv.constant0.softmax_forward:
	.zero		920


//--------------------- .nv.constant0.sum_reduce  --------------------------
	.section	.nv.constant0.sum_reduce,"a",@progbits
	.sectionflags	@""
	.align	4
.nv.constant0.sum_reduce:
	.zero		920


//--------------------- .nv.constant0.powf_forward --------------------------
	.section	.nv.constant0.powf_forward,"a",@progbits
	.sectionflags	@""
	.align	4
.nv.constant0.powf_forward:
	.zero		920


//--------------------- .nv.constant0.log_forward --------------------------
	.section	.nv.constant0.log_forward,"a",@progbits
	.sectionflags	@""
	.align	4
.nv.constant0.log_forward:
	.zero		916


//--------------------- .nv.constant0.exp_forward --------------------------
	.section	.nv.constant0.exp_forward,"a",@progbits
	.sectionflags	@""
	.align	4
.nv.constant0.exp_forward:
	.zero		916


//--------------------- .nv.constant0.gelu_forward --------------------------
	.section	.nv.constant0.gelu_forward,"a",@progbits
	.sectionflags	@""
	.align	4
.nv.constant0.gelu_forward:
	.zero		916


//--------------------- .nv.constant0.sigmoid_forward --------------------------
	.section	.nv.constant0.sigmoid_forward,"a",@progbits
	.sectionflags	@""
	.align	4
.nv.constant0.sigmoid_forward:
	.zero		916


//--------------------- .nv.constant0.relu_backward --------------------------
	.section	.nv.constant0.relu_backward,"a",@progbits
	.sectionflags	@""
	.align	4
.nv.constant0.relu_backward:
	.zero		924


//--------------------- .nv.constant0.relu_forward --------------------------
	.section	.nv.constant0.relu_forward,"a",@progbits
	.sectionflags	@""
	.align	4
.nv.constant0.relu_forward:
	.zero		916


//--------------------- .nv.constant0.elementwise_div --------------------------
	.section	.nv.constant0.elementwise_div,"a",@progbits
	.sectionflags	@""
	.align	4
.nv.constant0.elementwise_div:
	.zero		924


//--------------------- .nv.constant0.elementwise_sub --------------------------
	.section	.nv.constant0.elementwise_sub,"a",@progbits
	.sectionflags	@""
	.align	4
.nv.constant0.elementwise_sub:
	.zero		924


//--------------------- .nv.constant0.elementwise_mul --------------------------
	.section	.nv.constant0.elementwise_mul,"a",@progbits
	.sectionflags	@""
	.align	4
.nv.constant0.elementwise_mul:
	.zero		924


//--------------------- .nv.constant0.elementwise_add --------------------------
	.section	.nv.constant0.elementwise_add,"a",@progbits
	.sectionflags	@""
	.align	4
.nv.constant0.elementwise_add:
	.zero		924


//--------------------- SYMBOLS --------------------------

	.type		.nv.reservedSmem.offset0,@object
	.size		.nv.reservedSmem.offset0,0x4
	.type		.nv.reservedSmem.cap,@object
	.size		.nv.reservedSmem.cap,0x4
